//
// Generated by NVIDIA NVVM Compiler
//
// Compiler Build ID: CL-36424714
// Cuda compilation tools, release 13.0, V13.0.88
// Based on NVVM 20.0.0
//

.version 9.0
.target sm_100
.address_size 64

	// .globl	_Z13solveRxnBlockPjS_PfPvS0_
// _ZZ13solveRxnBlockPjS_PfPvS0_E13shr_dev_deriv has been demoted

.visible .entry _Z13solveRxnBlockPjS_PfPvS0_(
	.param .u64 .ptr .align 1 _Z13solveRxnBlockPjS_PfPvS0__param_0,
	.param .u64 .ptr .align 1 _Z13solveRxnBlockPjS_PfPvS0__param_1,
	.param .u64 .ptr .align 1 _Z13solveRxnBlockPjS_PfPvS0__param_2,
	.param .u64 .ptr .align 1 _Z13solveRxnBlockPjS_PfPvS0__param_3,
	.param .u64 .ptr .align 1 _Z13solveRxnBlockPjS_PfPvS0__param_4
)
{
	.reg .pred 	%p<29>;
	.reg .b32 	%r<198>;
	.reg .b32 	%f<56>;
	.reg .b64 	%rd<90>;
	.reg .b64 	%fd<46>;
	// demoted variable
	.shared .align 4 .b8 _ZZ13solveRxnBlockPjS_PfPvS0_E13shr_dev_deriv[400];
	ld.param.u64 	%rd17, [_Z13solveRxnBlockPjS_PfPvS0__param_0];
	ld.param.u64 	%rd19, [_Z13solveRxnBlockPjS_PfPvS0__param_2];
	ld.param.u64 	%rd18, [_Z13solveRxnBlockPjS_PfPvS0__param_3];
	ld.param.u64 	%rd20, [_Z13solveRxnBlockPjS_PfPvS0__param_4];
	cvta.to.global.u64 	%rd1, %rd20;
	cvta.to.global.u64 	%rd2, %rd19;
	cvta.to.global.u64 	%rd3, %rd18;
	mov.u32 	%r74, %ctaid.x;
	mov.u32 	%r1, %ntid.x;
	mov.u32 	%r197, %tid.x;
	mad.lo.s32 	%r3, %r74, %r1, %r197;
	mov.u32 	%r75, %nctaid.x;
	mul.lo.s32 	%r4, %r75, %r1;
	setp.gt.u32 	%p1, %r197, 99;
	@%p1 bra 	$L__BB0_7;
	add.s32 	%r76, %r197, %r1;
	max.u32 	%r77, %r76, 100;
	setp.lt.u32 	%p2, %r76, 100;
	selp.u32 	%r78, 1, 0, %p2;
	add.s32 	%r79, %r76, %r78;
	sub.s32 	%r80, %r77, %r79;
	div.u32 	%r81, %r80, %r1;
	add.s32 	%r5, %r81, %r78;
	and.b32  	%r82, %r5, 3;
	setp.eq.s32 	%p3, %r82, 3;
	mov.u32 	%r184, %r197;
	@%p3 bra 	$L__BB0_4;
	add.s32 	%r83, %r5, 1;
	and.b32  	%r84, %r83, 3;
	shl.b32 	%r85, %r197, 2;
	mov.u32 	%r86, _ZZ13solveRxnBlockPjS_PfPvS0_E13shr_dev_deriv;
	add.s32 	%r178, %r86, %r85;
	shl.b32 	%r7, %r1, 2;
	neg.s32 	%r177, %r84;
	mad.lo.s32 	%r184, %r1, %r84, %r197;
$L__BB0_3:
	.pragma "nounroll";
	mov.b32 	%r87, 0;
	st.shared.u32 	[%r178], %r87;
	add.s32 	%r178, %r178, %r7;
	add.s32 	%r177, %r177, 1;
	setp.ne.s32 	%p4, %r177, 0;
	@%p4 bra 	$L__BB0_3;
$L__BB0_4:
	setp.lt.u32 	%p5, %r5, 3;
	@%p5 bra 	$L__BB0_7;
	shl.b32 	%r15, %r1, 2;
	shl.b32 	%r88, %r184, 2;
	mov.u32 	%r89, _ZZ13solveRxnBlockPjS_PfPvS0_E13shr_dev_deriv;
	add.s32 	%r183, %r89, %r88;
	shl.b32 	%r17, %r1, 4;
	shl.b32 	%r18, %r1, 3;
	mul.lo.s32 	%r19, %r1, 12;
$L__BB0_6:
	mov.b32 	%r90, 0;
	st.shared.u32 	[%r183], %r90;
	add.s32 	%r91, %r183, %r15;
	st.shared.u32 	[%r91], %r90;
	add.s32 	%r92, %r183, %r18;
	st.shared.u32 	[%r92], %r90;
	add.s32 	%r93, %r183, %r19;
	st.shared.u32 	[%r93], %r90;
	add.s32 	%r184, %r184, %r15;
	add.s32 	%r183, %r183, %r17;
	setp.lt.u32 	%p6, %r184, 100;
	@%p6 bra 	$L__BB0_6;
$L__BB0_7:
	setp.gt.s32 	%p7, %r3, 99;
	@%p7 bra 	$L__BB0_13;
	add.s32 	%r94, %r3, %r4;
	max.s32 	%r95, %r94, 100;
	setp.lt.s32 	%p8, %r94, 100;
	selp.u32 	%r96, 1, 0, %p8;
	add.s32 	%r97, %r94, %r96;
	sub.s32 	%r98, %r95, %r97;
	div.u32 	%r99, %r98, %r4;
	add.s32 	%r20, %r99, %r96;
	and.b32  	%r100, %r20, 3;
	setp.eq.s32 	%p9, %r100, 3;
	mov.u32 	%r182, %r3;
	@%p9 bra 	$L__BB0_11;
	add.s32 	%r101, %r20, 1;
	and.b32  	%r102, %r101, 3;
	neg.s32 	%r180, %r102;
	mov.u32 	%r182, %r3;
$L__BB0_10:
	.pragma "nounroll";
	mul.wide.s32 	%rd21, %r182, 4;
	add.s64 	%rd22, %rd1, %rd21;
	mov.b32 	%r103, 0;
	st.global.u32 	[%rd22], %r103;
	add.s32 	%r182, %r182, %r4;
	add.s32 	%r180, %r180, 1;
	setp.ne.s32 	%p10, %r180, 0;
	@%p10 bra 	$L__BB0_10;
$L__BB0_11:
	setp.lt.u32 	%p11, %r20, 3;
	@%p11 bra 	$L__BB0_13;
$L__BB0_12:
	mul.wide.s32 	%rd23, %r182, 4;
	add.s64 	%rd24, %rd1, %rd23;
	mov.b32 	%r104, 0;
	st.global.u32 	[%rd24], %r104;
	mul.wide.s32 	%rd25, %r4, 4;
	add.s64 	%rd26, %rd24, %rd25;
	st.global.u32 	[%rd26], %r104;
	add.s64 	%rd27, %rd26, %rd25;
	st.global.u32 	[%rd27], %r104;
	add.s64 	%rd28, %rd27, %rd25;
	st.global.u32 	[%rd28], %r104;
	shl.b32 	%r105, %r4, 2;
	add.s32 	%r182, %r105, %r182;
	setp.lt.s32 	%p12, %r182, 100;
	@%p12 bra 	$L__BB0_12;
$L__BB0_13:
	bar.sync 	0;
	cvta.to.global.u64 	%rd29, %rd17;
	mul.wide.s32 	%rd30, %r3, 4;
	add.s64 	%rd31, %rd29, %rd30;
	ld.global.u32 	%rd4, [%rd31];
	setp.eq.s64 	%p13, %rd18, 0;
	@%p13 bra 	$L__BB0_26;
	add.s64 	%rd5, %rd3, %rd4;
	ld.global.u32 	%r33, [%rd5];
	ld.global.u32 	%r34, [%rd5+4];
	setp.lt.s32 	%p14, %r33, 1;
	@%p14 bra 	$L__BB0_26;
	and.b32  	%r35, %r33, 7;
	setp.lt.u32 	%p15, %r33, 8;
	mov.b32 	%r188, 0;
	@%p15 bra 	$L__BB0_18;
	and.b32  	%r188, %r33, 2147483640;
	neg.s32 	%r186, %r188;
	mul.wide.s32 	%rd32, %r34, 4;
	add.s64 	%rd33, %rd4, %rd3;
	add.s64 	%rd34, %rd33, %rd32;
	add.s64 	%rd88, %rd34, 32;
	add.s64 	%rd87, %rd33, 20;
$L__BB0_17:
	.pragma "nounroll";
	ld.global.u32 	%r107, [%rd87+-12];
	shl.b32 	%r108, %r107, 2;
	mov.u32 	%r109, _ZZ13solveRxnBlockPjS_PfPvS0_E13shr_dev_deriv;
	add.s32 	%r110, %r109, %r108;
	mul.wide.s32 	%rd35, %r107, 4;
	add.s64 	%rd36, %rd2, %rd35;
	ld.global.f32 	%f1, [%rd36];
	cvt.f64.f32 	%fd1, %f1;
	ld.global.f64 	%fd2, [%rd88+-32];
	mul.f64 	%fd3, %fd2, %fd1;
	cvt.rn.f32.f64 	%f2, %fd3;
	atom.shared.add.f32 	%f3, [%r110], %f2;
	ld.global.u32 	%r111, [%rd87+-8];
	shl.b32 	%r112, %r111, 2;
	add.s32 	%r113, %r109, %r112;
	mul.wide.s32 	%rd37, %r111, 4;
	add.s64 	%rd38, %rd2, %rd37;
	ld.global.f32 	%f4, [%rd38];
	cvt.f64.f32 	%fd4, %f4;
	ld.global.f64 	%fd5, [%rd88+-24];
	mul.f64 	%fd6, %fd5, %fd4;
	cvt.rn.f32.f64 	%f5, %fd6;
	atom.shared.add.f32 	%f6, [%r113], %f5;
	ld.global.u32 	%r114, [%rd87+-4];
	shl.b32 	%r115, %r114, 2;
	add.s32 	%r116, %r109, %r115;
	mul.wide.s32 	%rd39, %r114, 4;
	add.s64 	%rd40, %rd2, %rd39;
	ld.global.f32 	%f7, [%rd40];
	cvt.f64.f32 	%fd7, %f7;
	ld.global.f64 	%fd8, [%rd88+-16];
	mul.f64 	%fd9, %fd8, %fd7;
	cvt.rn.f32.f64 	%f8, %fd9;
	atom.shared.add.f32 	%f9, [%r116], %f8;
	ld.global.u32 	%r117, [%rd87];
	shl.b32 	%r118, %r117, 2;
	add.s32 	%r119, %r109, %r118;
	mul.wide.s32 	%rd41, %r117, 4;
	add.s64 	%rd42, %rd2, %rd41;
	ld.global.f32 	%f10, [%rd42];
	cvt.f64.f32 	%fd10, %f10;
	ld.global.f64 	%fd11, [%rd88+-8];
	mul.f64 	%fd12, %fd11, %fd10;
	cvt.rn.f32.f64 	%f11, %fd12;
	atom.shared.add.f32 	%f12, [%r119], %f11;
	ld.global.u32 	%r120, [%rd87+4];
	shl.b32 	%r121, %r120, 2;
	add.s32 	%r122, %r109, %r121;
	mul.wide.s32 	%rd43, %r120, 4;
	add.s64 	%rd44, %rd2, %rd43;
	ld.global.f32 	%f13, [%rd44];
	cvt.f64.f32 	%fd13, %f13;
	ld.global.f64 	%fd14, [%rd88];
	mul.f64 	%fd15, %fd14, %fd13;
	cvt.rn.f32.f64 	%f14, %fd15;
	atom.shared.add.f32 	%f15, [%r122], %f14;
	ld.global.u32 	%r123, [%rd87+8];
	shl.b32 	%r124, %r123, 2;
	add.s32 	%r125, %r109, %r124;
	mul.wide.s32 	%rd45, %r123, 4;
	add.s64 	%rd46, %rd2, %rd45;
	ld.global.f32 	%f16, [%rd46];
	cvt.f64.f32 	%fd16, %f16;
	ld.global.f64 	%fd17, [%rd88+8];
	mul.f64 	%fd18, %fd17, %fd16;
	cvt.rn.f32.f64 	%f17, %fd18;
	atom.shared.add.f32 	%f18, [%r125], %f17;
	ld.global.u32 	%r126, [%rd87+12];
	shl.b32 	%r127, %r126, 2;
	add.s32 	%r128, %r109, %r127;
	mul.wide.s32 	%rd47, %r126, 4;
	add.s64 	%rd48, %rd2, %rd47;
	ld.global.f32 	%f19, [%rd48];
	cvt.f64.f32 	%fd19, %f19;
	ld.global.f64 	%fd20, [%rd88+16];
	mul.f64 	%fd21, %fd20, %fd19;
	cvt.rn.f32.f64 	%f20, %fd21;
	atom.shared.add.f32 	%f21, [%r128], %f20;
	ld.global.u32 	%r129, [%rd87+16];
	shl.b32 	%r130, %r129, 2;
	add.s32 	%r131, %r109, %r130;
	mul.wide.s32 	%rd49, %r129, 4;
	add.s64 	%rd50, %rd2, %rd49;
	ld.global.f32 	%f22, [%rd50];
	cvt.f64.f32 	%fd22, %f22;
	ld.global.f64 	%fd23, [%rd88+24];
	mul.f64 	%fd24, %fd23, %fd22;
	cvt.rn.f32.f64 	%f23, %fd24;
	atom.shared.add.f32 	%f24, [%r131], %f23;
	add.s32 	%r186, %r186, 8;
	add.s64 	%rd88, %rd88, 64;
	add.s64 	%rd87, %rd87, 32;
	setp.ne.s32 	%p16, %r186, 0;
	@%p16 bra 	$L__BB0_17;
$L__BB0_18:
	setp.eq.s32 	%p17, %r35, 0;
	@%p17 bra 	$L__BB0_26;
	mul.wide.s32 	%rd51, %r34, 4;
	add.s64 	%rd12, %rd5, %rd51;
	and.b32  	%r41, %r33, 3;
	setp.lt.u32 	%p18, %r35, 4;
	@%p18 bra 	$L__BB0_21;
	mul.wide.u32 	%rd52, %r188, 4;
	add.s64 	%rd53, %rd5, %rd52;
	ld.global.u32 	%r132, [%rd53+8];
	shl.b32 	%r133, %r132, 2;
	mov.u32 	%r134, _ZZ13solveRxnBlockPjS_PfPvS0_E13shr_dev_deriv;
	add.s32 	%r135, %r134, %r133;
	mul.wide.s32 	%rd54, %r132, 4;
	add.s64 	%rd55, %rd2, %rd54;
	ld.global.f32 	%f25, [%rd55];
	cvt.f64.f32 	%fd25, %f25;
	mul.wide.u32 	%rd56, %r188, 8;
	add.s64 	%rd57, %rd12, %rd56;
	ld.global.f64 	%fd26, [%rd57];
	mul.f64 	%fd27, %fd26, %fd25;
	cvt.rn.f32.f64 	%f26, %fd27;
	atom.shared.add.f32 	%f27, [%r135], %f26;
	ld.global.u32 	%r136, [%rd53+12];
	shl.b32 	%r137, %r136, 2;
	add.s32 	%r138, %r134, %r137;
	mul.wide.s32 	%rd58, %r136, 4;
	add.s64 	%rd59, %rd2, %rd58;
	ld.global.f32 	%f28, [%rd59];
	cvt.f64.f32 	%fd28, %f28;
	ld.global.f64 	%fd29, [%rd57+8];
	mul.f64 	%fd30, %fd29, %fd28;
	cvt.rn.f32.f64 	%f29, %fd30;
	atom.shared.add.f32 	%f30, [%r138], %f29;
	ld.global.u32 	%r139, [%rd53+16];
	shl.b32 	%r140, %r139, 2;
	add.s32 	%r141, %r134, %r140;
	mul.wide.s32 	%rd60, %r139, 4;
	add.s64 	%rd61, %rd2, %rd60;
	ld.global.f32 	%f31, [%rd61];
	cvt.f64.f32 	%fd31, %f31;
	ld.global.f64 	%fd32, [%rd57+16];
	mul.f64 	%fd33, %fd32, %fd31;
	cvt.rn.f32.f64 	%f32, %fd33;
	atom.shared.add.f32 	%f33, [%r141], %f32;
	ld.global.u32 	%r142, [%rd53+20];
	shl.b32 	%r143, %r142, 2;
	add.s32 	%r144, %r134, %r143;
	mul.wide.s32 	%rd62, %r142, 4;
	add.s64 	%rd63, %rd2, %rd62;
	ld.global.f32 	%f34, [%rd63];
	cvt.f64.f32 	%fd34, %f34;
	ld.global.f64 	%fd35, [%rd57+24];
	mul.f64 	%fd36, %fd35, %fd34;
	cvt.rn.f32.f64 	%f35, %fd36;
	atom.shared.add.f32 	%f36, [%r144], %f35;
	add.s32 	%r188, %r188, 4;
$L__BB0_21:
	setp.eq.s32 	%p19, %r41, 0;
	@%p19 bra 	$L__BB0_26;
	setp.eq.s32 	%p20, %r41, 1;
	@%p20 bra 	$L__BB0_24;
	mul.wide.u32 	%rd64, %r188, 4;
	add.s64 	%rd65, %rd5, %rd64;
	ld.global.u32 	%r145, [%rd65+8];
	shl.b32 	%r146, %r145, 2;
	mov.u32 	%r147, _ZZ13solveRxnBlockPjS_PfPvS0_E13shr_dev_deriv;
	add.s32 	%r148, %r147, %r146;
	mul.wide.s32 	%rd66, %r145, 4;
	add.s64 	%rd67, %rd2, %rd66;
	ld.global.f32 	%f37, [%rd67];
	cvt.f64.f32 	%fd37, %f37;
	mul.wide.u32 	%rd68, %r188, 8;
	add.s64 	%rd69, %rd12, %rd68;
	ld.global.f64 	%fd38, [%rd69];
	mul.f64 	%fd39, %fd38, %fd37;
	cvt.rn.f32.f64 	%f38, %fd39;
	atom.shared.add.f32 	%f39, [%r148], %f38;
	ld.global.u32 	%r149, [%rd65+12];
	shl.b32 	%r150, %r149, 2;
	add.s32 	%r151, %r147, %r150;
	mul.wide.s32 	%rd70, %r149, 4;
	add.s64 	%rd71, %rd2, %rd70;
	ld.global.f32 	%f40, [%rd71];
	cvt.f64.f32 	%fd40, %f40;
	ld.global.f64 	%fd41, [%rd69+8];
	mul.f64 	%fd42, %fd41, %fd40;
	cvt.rn.f32.f64 	%f41, %fd42;
	atom.shared.add.f32 	%f42, [%r151], %f41;
	add.s32 	%r188, %r188, 2;
$L__BB0_24:
	and.b32  	%r152, %r33, 1;
	setp.eq.b32 	%p21, %r152, 1;
	not.pred 	%p22, %p21;
	@%p22 bra 	$L__BB0_26;
	mul.wide.u32 	%rd72, %r188, 4;
	add.s64 	%rd73, %rd5, %rd72;
	ld.global.u32 	%r153, [%rd73+8];
	shl.b32 	%r154, %r153, 2;
	mov.u32 	%r155, _ZZ13solveRxnBlockPjS_PfPvS0_E13shr_dev_deriv;
	add.s32 	%r156, %r155, %r154;
	mul.wide.s32 	%rd74, %r153, 4;
	add.s64 	%rd75, %rd2, %rd74;
	ld.global.f32 	%f43, [%rd75];
	cvt.f64.f32 	%fd43, %f43;
	mul.wide.u32 	%rd76, %r188, 8;
	add.s64 	%rd77, %rd12, %rd76;
	ld.global.f64 	%fd44, [%rd77];
	mul.f64 	%fd45, %fd44, %fd43;
	cvt.rn.f32.f64 	%f44, %fd45;
	atom.shared.add.f32 	%f45, [%r156], %f44;
$L__BB0_26:
	setp.gt.u32 	%p23, %r197, 99;
	bar.sync 	0;
	@%p23 bra 	$L__BB0_33;
	add.s32 	%r157, %r197, %r1;
	max.u32 	%r158, %r157, 100;
	setp.lt.u32 	%p24, %r157, 100;
	selp.u32 	%r159, 1, 0, %p24;
	add.s32 	%r160, %r157, %r159;
	sub.s32 	%r161, %r158, %r160;
	div.u32 	%r162, %r161, %r1;
	add.s32 	%r46, %r162, %r159;
	and.b32  	%r163, %r46, 3;
	setp.eq.s32 	%p25, %r163, 3;
	@%p25 bra 	$L__BB0_30;
	add.s32 	%r164, %r46, 1;
	and.b32  	%r165, %r164, 3;
	shl.b32 	%r166, %r197, 2;
	mov.u32 	%r167, _ZZ13solveRxnBlockPjS_PfPvS0_E13shr_dev_deriv;
	add.s32 	%r191, %r167, %r166;
	shl.b32 	%r48, %r1, 2;
	mul.wide.u32 	%rd78, %r197, 4;
	add.s64 	%rd89, %rd1, %rd78;
	mul.wide.u32 	%rd14, %r1, 4;
	neg.s32 	%r190, %r165;
	mad.lo.s32 	%r197, %r1, %r165, %r197;
$L__BB0_29:
	.pragma "nounroll";
	ld.shared.f32 	%f46, [%r191];
	atom.global.add.f32 	%f47, [%rd89], %f46;
	add.s32 	%r191, %r191, %r48;
	add.s64 	%rd89, %rd89, %rd14;
	add.s32 	%r190, %r190, 1;
	setp.ne.s32 	%p26, %r190, 0;
	@%p26 bra 	$L__BB0_29;
$L__BB0_30:
	setp.lt.u32 	%p27, %r46, 3;
	@%p27 bra 	$L__BB0_33;
	shl.b32 	%r168, %r1, 1;
	add.s32 	%r196, %r197, %r168;
	shl.b32 	%r57, %r1, 2;
	mad.lo.s32 	%r195, %r1, 3, %r197;
	add.s32 	%r194, %r1, %r197;
	shl.b32 	%r169, %r197, 2;
	mov.u32 	%r170, _ZZ13solveRxnBlockPjS_PfPvS0_E13shr_dev_deriv;
	add.s32 	%r193, %r170, %r169;
	shl.b32 	%r61, %r1, 4;
	shl.b32 	%r62, %r1, 3;
	mul.lo.s32 	%r63, %r1, 12;
$L__BB0_32:
	mul.wide.u32 	%rd79, %r197, 4;
	add.s64 	%rd80, %rd1, %rd79;
	ld.shared.f32 	%f48, [%r193];
	atom.global.add.f32 	%f49, [%rd80], %f48;
	add.s32 	%r171, %r197, %r1;
	mul.wide.u32 	%rd81, %r194, 4;
	add.s64 	%rd82, %rd1, %rd81;
	add.s32 	%r172, %r193, %r57;
	ld.shared.f32 	%f50, [%r172];
	atom.global.add.f32 	%f51, [%rd82], %f50;
	add.s32 	%r173, %r171, %r1;
	mul.wide.u32 	%rd83, %r196, 4;
	add.s64 	%rd84, %rd1, %rd83;
	add.s32 	%r174, %r193, %r62;
	ld.shared.f32 	%f52, [%r174];
	atom.global.add.f32 	%f53, [%rd84], %f52;
	add.s32 	%r175, %r173, %r1;
	mul.wide.u32 	%rd85, %r195, 4;
	add.s64 	%rd86, %rd1, %rd85;
	add.s32 	%r176, %r193, %r63;
	ld.shared.f32 	%f54, [%r176];
	atom.global.add.f32 	%f55, [%rd86], %f54;
	add.s32 	%r197, %r175, %r1;
	add.s32 	%r196, %r196, %r57;
	add.s32 	%r195, %r195, %r57;
	add.s32 	%r194, %r194, %r57;
	add.s32 	%r193, %r193, %r61;
	setp.lt.u32 	%p28, %r197, 100;
	@%p28 bra 	$L__BB0_32;
$L__BB0_33:
	ret;

}


// ===== COMPILED SASS (sm_100) =====

	.target	sm_100

	.elftype	@"ET_EXEC"


//--------------------- .note.nv.tkinfo           --------------------------
	.section	.note.nv.tkinfo,"",@"SHT_NOTE"
	.sectionflags	@"SHF_NOTE_NV_TKINFO"
	.tkinfo
        /*0018*/ 	.word	0x00000002
        /*0030*/ 	.string	""
        /*0030*/ 	.string	"ptxas"
        /*0030*/ 	.string	"Cuda compilation tools, release 13.0, V13.0.88"
        /*0030*/ 	.string	"Build cuda_13.0.r13.0/compiler.36424714_0"
        /*0030*/ 	.string	"-arch sm_100 -m 64 "



//--------------------- .note.nv.cuinfo           --------------------------
	.section	.note.nv.cuinfo,"",@"SHT_NOTE"
	.sectionflags	@"SHF_NOTE_NV_CUINFO"
        /*0018*/ 	.short	0x0002
        /*001a*/ 	.short	0x0064
        /*001c*/ 	.short	0x0082
	.zero		2


//--------------------- .nv.info                  --------------------------
	.section	.nv.info,"",@"SHT_CUDA_INFO"
	.align	4


	//----- nvinfo : EIATTR_REGCOUNT
	.align		4
        /*0000*/ 	.byte	0x04, 0x2f
        /*0002*/ 	.short	(.L_1 - .L_0)
	.align		4
.L_0:
        /*0004*/ 	.word	index@(_Z13solveRxnBlockPjS_PfPvS0_)
        /*0008*/ 	.word	0x0000001c


	//----- nvinfo : EIATTR_FRAME_SIZE
	.align		4
.L_1:
        /*000c*/ 	.byte	0x04, 0x11
        /*000e*/ 	.short	(.L_3 - .L_2)
	.align		4
.L_2:
        /*0010*/ 	.word	index@(_Z13solveRxnBlockPjS_PfPvS0_)
        /*0014*/ 	.word	0x00000000


	//----- nvinfo : EIATTR_MIN_STACK_SIZE
	.align		4
.L_3:
        /*0018*/ 	.byte	0x04, 0x12
        /*001a*/ 	.short	(.L_5 - .L_4)
	.align		4
.L_4:
        /*001c*/ 	.word	index@(_Z13solveRxnBlockPjS_PfPvS0_)
        /*0020*/ 	.word	0x00000000
.L_5:


//--------------------- .nv.compat                --------------------------
	.section	.nv.compat,"",@"SHT_CUDA_COMPAT_INFO"
	.align	4
        /*0000*/ 	.byte	0x02, 0x09, 0x00, 0x00, 0x02, 0x02, 0x01, 0x00, 0x02, 0x05, 0x05, 0x00, 0x03, 0x07, 0x01, 0x01
        /*0010*/ 	.byte	0x02, 0x03, 0x00, 0x00, 0x02, 0x06, 0x01, 0x00, 0x04, 0x0b, 0x08, 0x00, 0x01, 0x00, 0x00, 0x00
        /*0020*/ 	.byte	0x00, 0x00, 0x00, 0x00


//--------------------- .nv.info._Z13solveRxnBlockPjS_PfPvS0_ --------------------------
	.section	.nv.info._Z13solveRxnBlockPjS_PfPvS0_,"",@"SHT_CUDA_INFO"
	.sectionflags	@""
	.align	4


	//----- nvinfo : EIATTR_CUDA_API_VERSION
	.align		4
        /*0000*/ 	.byte	0x04, 0x37
        /*0002*/ 	.short	(.L_7 - .L_6)
.L_6:
        /*0004*/ 	.word	0x00000082


	//----- nvinfo : EIATTR_KPARAM_INFO
	.align		4
.L_7:
        /*0008*/ 	.byte	0x04, 0x17
        /*000a*/ 	.short	(.L_9 - .L_8)
.L_8:
        /*000c*/ 	.word	0x00000000
        /*0010*/ 	.short	0x0004
        /*0012*/ 	.short	0x0020
        /*0014*/ 	.byte	0x00, 0xf5, 0x21, 0x00


	//----- nvinfo : EIATTR_KPARAM_INFO
	.align		4
.L_9:
        /*0018*/ 	.byte	0x04, 0x17
        /*001a*/ 	.short	(.L_11 - .L_10)
.L_10:
        /*001c*/ 	.word	0x00000000
        /*0020*/ 	.short	0x0003
        /*0022*/ 	.short	0x0018
        /*0024*/ 	.byte	0x00, 0xf5, 0x21, 0x00


	//----- nvinfo : EIATTR_KPARAM_INFO
	.align		4
.L_11:
        /*0028*/ 	.byte	0x04, 0x17
        /*002a*/ 	.short	(.L_13 - .L_12)
.L_12:
        /*002c*/ 	.word	0x00000000
        /*0030*/ 	.short	0x0002
        /*0032*/ 	.short	0x0010
        /*0034*/ 	.byte	0x00, 0xf5, 0x21, 0x00


	//----- nvinfo : EIATTR_KPARAM_INFO
	.align		4
.L_13:
        /*0038*/ 	.byte	0x04, 0x17
        /*003a*/ 	.short	(.L_15 - .L_14)
.L_14:
        /*003c*/ 	.word	0x00000000
        /*0040*/ 	.short	0x0001
        /*0042*/ 	.short	0x0008
        /*0044*/ 	.byte	0x00, 0xf5, 0x21, 0x00


	//----- nvinfo : EIATTR_KPARAM_INFO
	.align		4
.L_15:
        /*0048*/ 	.byte	0x04, 0x17
        /*004a*/ 	.short	(.L_17 - .L_16)
.L_16:
        /*004c*/ 	.word	0x00000000
        /*0050*/ 	.short	0x0000
        /*0052*/ 	.short	0x0000
        /*0054*/ 	.byte	0x00, 0xf5, 0x21, 0x00


	//----- nvinfo : EIATTR_SPARSE_MMA_MASK
	.align		4
.L_17:
        /*0058*/ 	.byte	0x03, 0x50
        /*005a*/ 	.short	0x0000


	//----- nvinfo : EIATTR_MAXREG_COUNT
	.align		4
        /*005c*/ 	.byte	0x03, 0x1b
        /*005e*/ 	.short	0x00ff


	//----- nvinfo : EIATTR_NUM_BARRIERS
	.align		4
        /*0060*/ 	.byte	0x02, 0x4c
        /*0062*/ 	.byte	0x01
	.zero		1


	//----- nvinfo : EIATTR_MERCURY_ISA_VERSION
	.align		4
        /*0064*/ 	.byte	0x03, 0x5f
        /*0066*/ 	.short	0x0101


	//----- nvinfo : EIATTR_VRC_CTA_INIT_COUNT
	.align		4
        /*0068*/ 	.byte	0x02, 0x4a
	.zero		1
	.zero		1


	//----- nvinfo : EIATTR_EXIT_INSTR_OFFSETS
	.align		4
        /*006c*/ 	.byte	0x04, 0x1c
        /*006e*/ 	.short	(.L_19 - .L_18)


	//   ....[0]....
.L_18:
        /*0070*/ 	.word	0x00001a50


	//   ....[1]....
        /*0074*/ 	.word	0x00001d50


	//   ....[2]....
        /*0078*/ 	.word	0x00001f50


	//----- nvinfo : EIATTR_CRS_STACK_SIZE
	.align		4
.L_19:
        /*007c*/ 	.byte	0x04, 0x1e
        /*007e*/ 	.short	(.L_21 - .L_20)
.L_20:
        /*0080*/ 	.word	0x00000000


	//----- nvinfo : EIATTR_CBANK_PARAM_SIZE
	.align		4
.L_21:
        /*0084*/ 	.byte	0x03, 0x19
        /*0086*/ 	.short	0x0028


	//----- nvinfo : EIATTR_PARAM_CBANK
	.align		4
        /*0088*/ 	.byte	0x04, 0x0a
        /*008a*/ 	.short	(.L_23 - .L_22)
	.align		4
.L_22:
        /*008c*/ 	.word	index@(.nv.constant0._Z13solveRxnBlockPjS_PfPvS0_)
        /*0090*/ 	.short	0x0380
        /*0092*/ 	.short	0x0028


	//----- nvinfo : EIATTR_SW_WAR
	.align		4
.L_23:
        /*0094*/ 	.byte	0x04, 0x36
        /*0096*/ 	.short	(.L_25 - .L_24)
.L_24:
        /*0098*/ 	.word	0x00000008
.L_25:


//--------------------- .nv.callgraph             --------------------------
	.section	.nv.callgraph,"",@"SHT_CUDA_CALLGRAPH"
	.align	4
	.sectionentsize	8
	.align		4
        /*0000*/ 	.word	0x00000000
	.align		4
        /*0004*/ 	.word	0xffffffff
	.align		4
        /*0008*/ 	.word	0x00000000
	.align		4
        /*000c*/ 	.word	0xfffffffe
	.align		4
        /*0010*/ 	.word	0x00000000
	.align		4
        /*0014*/ 	.word	0xfffffffd
	.align		4
        /*0018*/ 	.word	0x00000000
	.align		4
        /*001c*/ 	.word	0xfffffffc


//--------------------- .text._Z13solveRxnBlockPjS_PfPvS0_ --------------------------
	.section	.text._Z13solveRxnBlockPjS_PfPvS0_,"ax",@progbits
	.align	128
        .global         _Z13solveRxnBlockPjS_PfPvS0_
        .type           _Z13solveRxnBlockPjS_PfPvS0_,@function
        .size           _Z13solveRxnBlockPjS_PfPvS0_,(.L_x_55 - _Z13solveRxnBlockPjS_PfPvS0_)
        .other          _Z13solveRxnBlockPjS_PfPvS0_,@"STO_CUDA_ENTRY STV_DEFAULT"
_Z13solveRxnBlockPjS_PfPvS0_:
.text._Z13solveRxnBlockPjS_PfPvS0_:
[----:B------:R-:W-:Y:S01]  /*0000*/  LDC R1, c[0x0][0x37c] ;  /* 0x0000df00ff017b82 */ /* 0x000fe20000000800 */
[----:B------:R-:W0:Y:S07]  /*0010*/  S2R R0, SR_TID.X ;  /* 0x0000000000007919 */ /* 0x000e2e0000002100 */
[----:B------:R-:W1:Y:S01]  /*0020*/  S2UR UR4, SR_CTAID.X ;  /* 0x00000000000479c3 */ /* 0x000e620000002500 */
[----:B------:R-:W-:Y:S07]  /*0030*/  BSSY.RECONVERGENT B0, `(.L_x_0) ;  /* 0x0000043000007945 */ /* 0x000fee0003800200 */
[----:B------:R-:W1:Y:S01]  /*0040*/  LDC R5, c[0x0][0x360] ;  /* 0x0000d800ff057b82 */ /* 0x000e620000000800 */
[----:B------:R-:W2:Y:S01]  /*0050*/  LDCU UR5, c[0x0][0x370] ;  /* 0x00006e00ff0577ac */ /* 0x000ea20008000800 */
[----:B0-----:R-:W-:Y:S01]  /*0060*/  ISETP.GT.U32.AND P0, PT, R0, 0x63, PT ;  /* 0x000000630000780c */ /* 0x001fe20003f04070 */
[----:B-1----:R-:W-:-:S02]  /*0070*/  IMAD R2, R5, UR4, R0 ;  /* 0x0000000405027c24 */ /* 0x002fc4000f8e0200 */
[----:B--2---:R-:W-:-:S10]  /*0080*/  IMAD R3, R5, UR5, RZ ;  /* 0x0000000505037c24 */ /* 0x004fd4000f8e02ff */
[----:B------:R-:W-:Y:S05]  /*0090*/  @P0 BRA `(.L_x_1) ;  /* 0x0000000000f00947 */ /* 0x000fea0003800000 */
[----:B------:R-:W0:Y:S01]  /*00a0*/  I2F.U32.RP R10, R5 ;  /* 0x00000005000a7306 */ /* 0x000e220000209000 */
[----:B------:R-:W-:Y:S01]  /*00b0*/  IADD3 R4, PT, PT, R0, R5, RZ ;  /* 0x0000000500047210 */ /* 0x000fe20007ffe0ff */
[----:B------:R-:W-:Y:S01]  /*00c0*/  BSSY.RECONVERGENT B1, `(.L_x_2) ;  /* 0x0000029000017945 */ /* 0x000fe20003800200 */
[----:B------:R-:W-:Y:S02]  /*00d0*/  ISETP.NE.U32.AND P2, PT, R5, RZ, PT ;  /* 0x000000ff0500720c */ /* 0x000fe40003f45070 */
[C---:B------:R-:W-:Y:S02]  /*00e0*/  ISETP.GE.U32.AND P0, PT, R4.reuse, 0x64, PT ;  /* 0x000000640400780c */ /* 0x040fe40003f06070 */
[----:B------:R-:W-:Y:S01]  /*00f0*/  VIMNMX.U32 R9, PT, PT, R4, 0x64, !PT ;  /* 0x0000006404097848 */ /* 0x000fe20007fe0000 */
[----:B0-----:R-:W0:Y:S02]  /*0100*/  MUFU.RCP R10, R10 ;  /* 0x0000000a000a7308 */ /* 0x001e240000001000 */
[----:B0-----:R-:W-:-:S06]  /*0110*/  VIADD R6, R10, 0xffffffe ;  /* 0x0ffffffe0a067836 */ /* 0x001fcc0000000000 */
[----:B------:R0:W1:Y:S02]  /*0120*/  F2I.FTZ.U32.TRUNC.NTZ R7, R6 ;  /* 0x0000000600077305 */ /* 0x000064000021f000 */
[----:B0-----:R-:W-:Y:S02]  /*0130*/  IMAD.MOV.U32 R6, RZ, RZ, RZ ;  /* 0x000000ffff067224 */ /* 0x001fe400078e00ff */
[----:B-1----:R-:W-:-:S04]  /*0140*/  IMAD.MOV R8, RZ, RZ, -R7 ;  /* 0x000000ffff087224 */ /* 0x002fc800078e0a07 */
[----:B------:R-:W-:Y:S01]  /*0150*/  IMAD R11, R8, R5, RZ ;  /* 0x00000005080b7224 */ /* 0x000fe200078e02ff */
[----:B------:R-:W-:-:S03]  /*0160*/  SEL R8, RZ, 0x1, P0 ;  /* 0x00000001ff087807 */ /* 0x000fc60000000000 */
[----:B------:R-:W-:Y:S01]  /*0170*/  IMAD.HI.U32 R7, R7, R11, R6 ;  /* 0x0000000b07077227 */ /* 0x000fe200078e0006 */
[----:B------:R-:W-:-:S05]  /*0180*/  IADD3 R4, PT, PT, R9, -R4, -R8 ;  /* 0x8000000409047210 */ /* 0x000fca0007ffe808 */
[----:B------:R-:W-:-:S04]  /*0190*/  IMAD.HI.U32 R7, R7, R4, RZ ;  /* 0x0000000407077227 */ /* 0x000fc800078e00ff */
[----:B------:R-:W-:-:S04]  /*01a0*/  IMAD.MOV R6, RZ, RZ, -R7 ;  /* 0x000000ffff067224 */ /* 0x000fc800078e0a07 */
[----:B------:R-:W-:-:S05]  /*01b0*/  IMAD R4, R5, R6, R4 ;  /* 0x0000000605047224 */ /* 0x000fca00078e0204 */
[----:B------:R-:W-:-:S13]  /*01c0*/  ISETP.GE.U32.AND P0, PT, R4, R5, PT ;  /* 0x000000050400720c */ /* 0x000fda0003f06070 */
[----:B------:R-:W-:Y:S01]  /*01d0*/  @P0 IADD3 R4, PT, PT, R4, -R5, RZ ;  /* 0x8000000504040210 */ /* 0x000fe20007ffe0ff */
[----:B------:R-:W-:-:S03]  /*01e0*/  @P0 VIADD R7, R7, 0x1 ;  /* 0x0000000107070836 */ /* 0x000fc60000000000 */
[----:B------:R-:W-:-:S13]  /*01f0*/  ISETP.GE.U32.AND P1, PT, R4, R5, PT ;  /* 0x000000050400720c */ /* 0x000fda0003f26070 */
[----:B------:R-:W-:Y:S01]  /*0200*/  @P1 VIADD R7, R7, 0x1 ;  /* 0x0000000107071836 */ /* 0x000fe20000000000 */
[----:B------:R-:W-:-:S04]  /*0210*/  @!P2 LOP3.LUT R7, RZ, R5, RZ, 0x33, !PT ;  /* 0x00000005ff07a212 */ /* 0x000fc800078e33ff */
[----:B------:R-:W-:-:S04]  /*0220*/  IADD3 R7, PT, PT, R8, R7, RZ ;  /* 0x0000000708077210 */ /* 0x000fc80007ffe0ff */
[C---:B------:R-:W-:Y:S02]  /*0230*/  LOP3.LUT R4, R7.reuse, 0x3, RZ, 0xc0, !PT ;  /* 0x0000000307047812 */ /* 0x040fe400078ec0ff */
[----:B------:R-:W-:Y:S02]  /*0240*/  ISETP.GE.U32.AND P1, PT, R7, 0x3, PT ;  /* 0x000000030700780c */ /* 0x000fe40003f26070 */
[----:B------:R-:W-:Y:S01]  /*0250*/  ISETP.NE.AND P0, PT, R4, 0x3, PT ;  /* 0x000000030400780c */ /* 0x000fe20003f05270 */
[----:B------:R-:W-:-:S12]  /*0260*/  IMAD.MOV.U32 R4, RZ, RZ, R0 ;  /* 0x000000ffff047224 */ /* 0x000fd800078e0000 */
[----:B------:R-:W-:Y:S05]  /*0270*/  @!P0 BRA `(.L_x_3) ;  /* 0x0000000000348947 */ /* 0x000fea0003800000 */
[----:B------:R-:W0:Y:S01]  /*0280*/  S2UR UR5, SR_CgaCtaId ;  /* 0x00000000000579c3 */ /* 0x000e220000008800 */
[----:B------:R-:W-:Y:S01]  /*0290*/  VIADD R4, R7, 0x1 ;  /* 0x0000000107047836 */ /* 0x000fe20000000000 */
[----:B------:R-:W-:-:S04]  /*02a0*/  UMOV UR4, 0x400 ;  /* 0x0000040000047882 */ /* 0x000fc80000000000 */
[----:B------:R-:W-:-:S04]  /*02b0*/  LOP3.LUT R6, R4, 0x3, RZ, 0xc0, !PT ;  /* 0x0000000304067812 */ /* 0x000fc800078ec0ff */
[C---:B------:R-:W-:Y:S01]  /*02c0*/  IADD3 R7, PT, PT, -R6.reuse, RZ, RZ ;  /* 0x000000ff06077210 */ /* 0x040fe20007ffe1ff */
[----:B------:R-:W-:Y:S01]  /*02d0*/  IMAD R4, R6, R5, R0 ;  /* 0x0000000506047224 */ /* 0x000fe200078e0200 */
[----:B0-----:R-:W-:-:S06]  /*02e0*/  ULEA UR4, UR5, UR4, 0x18 ;  /* 0x0000000405047291 */ /* 0x001fcc000f8ec0ff */
[----:B------:R-:W-:-:S07]  /*02f0*/  LEA R6, R0, UR4, 0x2 ;  /* 0x0000000400067c11 */ /* 0x000fce000f8e10ff */
.L_x_4:
[----:B------:R-:W-:Y:S01]  /*0300*/  VIADD R7, R7, 0x1 ;  /* 0x0000000107077836 */ /* 0x000fe20000000000 */
[----:B------:R0:W-:Y:S04]  /*0310*/  STS [R6], RZ ;  /* 0x000000ff06007388 */ /* 0x0001e80000000800 */
[----:B------:R-:W-:Y:S02]  /*0320*/  ISETP.NE.AND P0, PT, R7, RZ, PT ;  /* 0x000000ff0700720c */ /* 0x000fe40003f05270 */
[----:B0-----:R-:W-:-:S11]  /*0330*/  LEA R6, R5, R6, 0x2 ;  /* 0x0000000605067211 */ /* 0x001fd600078e10ff */
[----:B------:R-:W-:Y:S05]  /*0340*/  @P0 BRA `(.L_x_4) ;  /* 0xfffffffc00ec0947 */ /* 0x000fea000383ffff */
.L_x_3:
[----:B------:R-:W-:Y:S05]  /*0350*/  BSYNC.RECONVERGENT B1 ;  /* 0x0000000000017941 */ /* 0x000fea0003800200 */
.L_x_2:
[----:B------:R-:W-:Y:S05]  /*0360*/  @!P1 BRA `(.L_x_1) ;  /* 0x00000000003c9947 */ /* 0x000fea0003800000 */
[----:B------:R-:W0:Y:S01]  /*0370*/  S2UR UR5, SR_CgaCtaId ;  /* 0x00000000000579c3 */ /* 0x000e220000008800 */
[----:B------:R-:W-:Y:S02]  /*0380*/  UMOV UR4, 0x400 ;  /* 0x0000040000047882 */ /* 0x000fe40000000000 */
[----:B0-----:R-:W-:-:S06]  /*0390*/  ULEA UR4, UR5, UR4, 0x18 ;  /* 0x0000000405047291 */ /* 0x001fcc000f8ec0ff */
[----:B------:R-:W-:-:S07]  /*03a0*/  LEA R6, R4, UR4, 0x2 ;  /* 0x0000000404067c11 */ /* 0x000fce000f8e10ff */
.L_x_5:
[C-C-:B-1----:R-:W-:Y:S01]  /*03b0*/  IMAD R7, R5.reuse, 0x4, R6.reuse ;  /* 0x0000000405077824 */ /* 0x142fe200078e0206 */
[C---:B------:R-:W-:Y:S01]  /*03c0*/  LEA R8, R5.reuse, R6, 0x3 ;  /* 0x0000000605087211 */ /* 0x040fe200078e18ff */
[C---:B------:R-:W-:Y:S01]  /*03d0*/  IMAD R9, R5.reuse, 0xc, R6 ;  /* 0x0000000c05097824 */ /* 0x040fe200078e0206 */
[----:B------:R0:W-:Y:S01]  /*03e0*/  STS [R6], RZ ;  /* 0x000000ff06007388 */ /* 0x0001e20000000800 */
[----:B------:R-:W-:-:S03]  /*03f0*/  IMAD R4, R5, 0x4, R4 ;  /* 0x0000000405047824 */ /* 0x000fc600078e0204 */
[----:B------:R1:W-:Y:S02]  /*0400*/  STS [R7], RZ ;  /* 0x000000ff07007388 */ /* 0x0003e40000000800 */
[----:B------:R-:W-:Y:S02]  /*0410*/  ISETP.GE.U32.AND P0, PT, R4, 0x64, PT ;  /* 0x000000640400780c */ /* 0x000fe40003f06070 */
[----:B------:R1:W-:Y:S01]  /*0420*/  STS [R8], RZ ;  /* 0x000000ff08007388 */ /* 0x0003e20000000800 */
[----:B0-----:R-:W-:-:S03]  /*0430*/  LEA R6, R5, R6, 0x4 ;  /* 0x0000000605067211 */ /* 0x001fc600078e20ff */
[----:B------:R1:W-:Y:S07]  /*0440*/  STS [R9], RZ ;  /* 0x000000ff09007388 */ /* 0x0003ee0000000800 */
[----:B------:R-:W-:Y:S05]  /*0450*/  @!P0 BRA `(.L_x_5) ;  /* 0xfffffffc00d48947 */ /* 0x000fea000383ffff */
.L_x_1:
[----:B------:R-:W-:Y:S05]  /*0460*/  BSYNC.RECONVERGENT B0 ;  /* 0x0000000000007941 */ /* 0x000fea0003800200 */
.L_x_0:
[----:B------:R-:W-:Y:S01]  /*0470*/  ISETP.GT.AND P0, PT, R2, 0x63, PT ;  /* 0x000000630200780c */ /* 0x000fe20003f04270 */
[----:B------:R-:W0:Y:S01]  /*0480*/  LDCU.64 UR6, c[0x0][0x358] ;  /* 0x00006b00ff0677ac */ /* 0x000e220008000a00 */
[----:B------:R-:W-:Y:S11]  /*0490*/  BSSY.RECONVERGENT B0, `(.L_x_6) ;  /* 0x0000039000007945 */ /* 0x000ff60003800200 */
[----:B------:R-:W-:Y:S05]  /*04a0*/  @P0 BRA `(.L_x_7) ;  /* 0x0000000000dc0947 */ /* 0x000fea0003800000 */
[----:B------:R-:W2:Y:S01]  /*04b0*/  I2F.U32.RP R10, R3 ;  /* 0x00000003000a7306 */ /* 0x000ea20000209000 */
[----:B------:R-:W-:Y:S01]  /*04c0*/  IMAD.IADD R4, R2, 0x1, R3 ;  /* 0x0000000102047824 */ /* 0x000fe200078e0203 */
[----:B------:R-:W-:Y:S01]  /*04d0*/  IADD3 R11, PT, PT, RZ, -R3, RZ ;  /* 0x80000003ff0b7210 */ /* 0x000fe20007ffe0ff */
[----:B------:R-:W-:Y:S01]  /*04e0*/  BSSY.RECONVERGENT B1, `(.L_x_8) ;  /* 0x0000026000017945 */ /* 0x000fe20003800200 */
[----:B------:R-:W-:Y:S02]  /*04f0*/  ISETP.NE.U32.AND P2, PT, R3, RZ, PT ;  /* 0x000000ff0300720c */ /* 0x000fe40003f45070 */
[C---:B------:R-:W-:Y:S02]  /*0500*/  ISETP.GE.AND P0, PT, R4.reuse, 0x64, PT ;  /* 0x000000640400780c */ /* 0x040fe40003f06270 */
[----:B-1----:R-:W-:Y:S02]  /*0510*/  VIMNMX R9, PT, PT, R4, 0x64, !PT ;  /* 0x0000006404097848 */ /* 0x002fe40007fe0100 */
[----:B------:R-:W-:-:S04]  /*0520*/  SEL R8, RZ, 0x1, P0 ;  /* 0x00000001ff087807 */ /* 0x000fc80000000000 */
[----:B------:R-:W-:Y:S01]  /*0530*/  IADD3 R4, PT, PT, R9, -R4, -R8 ;  /* 0x8000000409047210 */ /* 0x000fe20007ffe808 */
[----:B--2---:R-:W1:Y:S02]  /*0540*/  MUFU.RCP R10, R10 ;  /* 0x0000000a000a7308 */ /* 0x004e640000001000 */
[----:B-1----:R-:W-:-:S06]  /*0550*/  VIADD R6, R10, 0xffffffe ;  /* 0x0ffffffe0a067836 */ /* 0x002fcc0000000000 */
[----:B------:R1:W2:Y:S02]  /*0560*/  F2I.FTZ.U32.TRUNC.NTZ R7, R6 ;  /* 0x0000000600077305 */ /* 0x0002a4000021f000 */
[----:B-1----:R-:W-:Y:S02]  /*0570*/  HFMA2 R6, -RZ, RZ, 0, 0 ;  /* 0x00000000ff067431 */ /* 0x002fe400000001ff */
[----:B--2---:R-:W-:-:S04]  /*0580*/  IMAD R11, R11, R7, RZ ;  /* 0x000000070b0b7224 */ /* 0x004fc800078e02ff */
[----:B------:R-:W-:-:S06]  /*0590*/  IMAD.HI.U32 R7, R7, R11, R6 ;  /* 0x0000000b07077227 */ /* 0x000fcc00078e0006 */
[----:B------:R-:W-:-:S04]  /*05a0*/  IMAD.HI.U32 R7, R7, R4, RZ ;  /* 0x0000000407077227 */ /* 0x000fc800078e00ff */
[----:B------:R-:W-:-:S04]  /*05b0*/  IMAD.MOV R6, RZ, RZ, -R7 ;  /* 0x000000ffff067224 */ /* 0x000fc800078e0a07 */
[----:B------:R-:W-:-:S05]  /*05c0*/  IMAD R4, R3, R6, R4 ;  /* 0x0000000603047224 */ /* 0x000fca00078e0204 */
[----:B------:R-:W-:-:S13]  /*05d0*/  ISETP.GE.U32.AND P0, PT, R4, R3, PT ;  /* 0x000000030400720c */ /* 0x000fda0003f06070 */
[----:B------:R-:W-:Y:S01]  /*05e0*/  @P0 IADD3 R4, PT, PT, -R3, R4, RZ ;  /* 0x0000000403040210 */ /* 0x000fe20007ffe1ff */
[----:B------:R-:W-:-:S03]  /*05f0*/  @P0 VIADD R7, R7, 0x1 ;  /* 0x0000000107070836 */ /* 0x000fc60000000000 */
[----:B------:R-:W-:-:S13]  /*0600*/  ISETP.GE.U32.AND P1, PT, R4, R3, PT ;  /* 0x000000030400720c */ /* 0x000fda0003f26070 */
[----:B------:R-:W-:Y:S02]  /*0610*/  @P1 IADD3 R7, PT, PT, R7, 0x1, RZ ;  /* 0x0000000107071810 */ /* 0x000fe40007ffe0ff */
[----:B------:R-:W-:-:S05]  /*0620*/  @!P2 LOP3.LUT R7, RZ, R3, RZ, 0x33, !PT ;  /* 0x00000003ff07a212 */ /* 0x000fca00078e33ff */
[----:B------:R-:W-:-:S05]  /*0630*/  IMAD.IADD R7, R8, 0x1, R7 ;  /* 0x0000000108077824 */ /* 0x000fca00078e0207 */
[C---:B------:R-:W-:Y:S02]  /*0640*/  LOP3.LUT R4, R7.reuse, 0x3, RZ, 0xc0, !PT ;  /* 0x0000000307047812 */ /* 0x040fe400078ec0ff */
[----:B------:R-:W-:Y:S02]  /*0650*/  ISETP.GE.U32.AND P1, PT, R7, 0x3, PT ;  /* 0x000000030700780c */ /* 0x000fe40003f26070 */
[----:B------:R-:W-:Y:S02]  /*0660*/  ISETP.NE.AND P0, PT, R4, 0x3, PT ;  /* 0x000000030400780c */ /* 0x000fe40003f05270 */
[----:B------:R-:W-:-:S11]  /*0670*/  MOV R4, R2 ;  /* 0x0000000200047202 */ /* 0x000fd60000000f00 */
[----:B------:R-:W-:Y:S05]  /*0680*/  @!P0 BRA `(.L_x_9) ;  /* 0x00000000002c8947 */ /* 0x000fea0003800000 */
[----:B------:R-:W1:Y:S01]  /*0690*/  LDC.64 R8, c[0x0][0x3a0] ;  /* 0x0000e800ff087b82 */ /* 0x000e620000000a00 */
[----:B------:R-:W-:Y:S01]  /*06a0*/  VIADD R7, R7, 0x1 ;  /* 0x0000000107077836 */ /* 0x000fe20000000000 */
[----:B------:R-:W-:-:S04]  /*06b0*/  MOV R4, R2 ;  /* 0x0000000200047202 */ /* 0x000fc80000000f00 */
[----:B------:R-:W-:-:S05]  /*06c0*/  LOP3.LUT R7, R7, 0x3, RZ, 0xc0, !PT ;  /* 0x0000000307077812 */ /* 0x000fca00078ec0ff */
[----:B------:R-:W-:-:S07]  /*06d0*/  IMAD.MOV R10, RZ, RZ, -R7 ;  /* 0x000000ffff0a7224 */ /* 0x000fce00078e0a07 */
.L_x_10:
[----:B-1----:R-:W-:Y:S01]  /*06e0*/  IMAD.WIDE R6, R4, 0x4, R8 ;  /* 0x0000000404067825 */ /* 0x002fe200078e0208 */
[----:B------:R-:W-:-:S03]  /*06f0*/  IADD3 R10, PT, PT, R10, 0x1, RZ ;  /* 0x000000010a0a7810 */ /* 0x000fc60007ffe0ff */
[----:B------:R-:W-:Y:S01]  /*0700*/  IMAD.IADD R4, R3, 0x1, R4 ;  /* 0x0000000103047824 */ /* 0x000fe200078e0204 */
[----:B0-----:R2:W-:Y:S01]  /*0710*/  STG.E desc[UR6][R6.64], RZ ;  /* 0x000000ff06007986 */ /* 0x0015e2000c101906 */
[----:B------:R-:W-:-:S13]  /*0720*/  ISETP.NE.AND P0, PT, R10, RZ, PT ;  /* 0x000000ff0a00720c */ /* 0x000fda0003f05270 */
[----:B--2---:R-:W-:Y:S05]  /*0730*/  @P0 BRA `(.L_x_10) ;  /* 0xfffffffc00e80947 */ /* 0x004fea000383ffff */
.L_x_9:
[----:B0-----:R-:W-:Y:S05]  /*0740*/  BSYNC.RECONVERGENT B1 ;  /* 0x0000000000017941 */ /* 0x001fea0003800200 */
.L_x_8:
[----:B------:R-:W-:Y:S05]  /*0750*/  @!P1 BRA `(.L_x_7) ;  /* 0x0000000000309947 */ /* 0x000fea0003800000 */
[----:B------:R-:W0:Y:S02]  /*0760*/  LDC.64 R12, c[0x0][0x3a0] ;  /* 0x0000e800ff0c7b82 */ /* 0x000e240000000a00 */
.L_x_11:
[----:B0-2---:R-:W-:Y:S01]  /*0770*/  IMAD.WIDE R14, R4, 0x4, R12 ;  /* 0x00000004040e7825 */ /* 0x005fe200078e020c */
[----:B------:R-:W-:-:S04]  /*0780*/  LEA R4, R3, R4, 0x2 ;  /* 0x0000000403047211 */ /* 0x000fc800078e10ff */
[----:B------:R2:W-:Y:S01]  /*0790*/  STG.E desc[UR6][R14.64], RZ ;  /* 0x000000ff0e007986 */ /* 0x0005e2000c101906 */
[----:B------:R-:W-:Y:S01]  /*07a0*/  IMAD.WIDE R6, R3, 0x4, R14 ;  /* 0x0000000403067825 */ /* 0x000fe200078e020e */
[----:B------:R-:W-:-:S04]  /*07b0*/  ISETP.GE.AND P0, PT, R4, 0x64, PT ;  /* 0x000000640400780c */ /* 0x000fc80003f06270 */
[----:B------:R2:W-:Y:S01]  /*07c0*/  STG.E desc[UR6][R6.64], RZ ;  /* 0x000000ff06007986 */ /* 0x0005e2000c101906 */
[----:B------:R-:W-:-:S05]  /*07d0*/  IMAD.WIDE R8, R3, 0x4, R6 ;  /* 0x0000000403087825 */ /* 0x000fca00078e0206 */
[----:B------:R2:W-:Y:S01]  /*07e0*/  STG.E desc[UR6][R8.64], RZ ;  /* 0x000000ff08007986 */ /* 0x0005e2000c101906 */
[----:B------:R-:W-:-:S05]  /*07f0*/  IMAD.WIDE R10, R3, 0x4, R8 ;  /* 0x00000004030a7825 */ /* 0x000fca00078e0208 */
[----:B------:R2:W-:Y:S01]  /*0800*/  STG.E desc[UR6][R10.64], RZ ;  /* 0x000000ff0a007986 */ /* 0x0005e2000c101906 */
[----:B------:R-:W-:Y:S05]  /*0810*/  @!P0 BRA `(.L_x_11) ;  /* 0xfffffffc00d48947 */ /* 0x000fea000383ffff */
.L_x_7:
[----:B0-----:R-:W-:Y:S05]  /*0820*/  BSYNC.RECONVERGENT B0 ;  /* 0x0000000000007941 */ /* 0x001fea0003800200 */
.L_x_6:
[----:B------:R-:W0:Y:S01]  /*0830*/  LDCU.64 UR4, c[0x0][0x398] ;  /* 0x00007300ff0477ac */ /* 0x000e220008000a00 */
[----:B-12---:R-:W1:Y:S01]  /*0840*/  LDC.64 R6, c[0x0][0x380] ;  /* 0x0000e000ff067b82 */ /* 0x006e620000000a00 */
[----:B0-----:R-:W-:-:S04]  /*0850*/  UISETP.NE.U32.AND UP0, UPT, UR4, URZ, UPT ;  /* 0x000000ff0400728c */ /* 0x001fc8000bf05070 */
[----:B------:R-:W-:Y:S01]  /*0860*/  UISETP.NE.AND.EX UP0, UPT, UR5, URZ, UPT, UP0 ;  /* 0x000000ff0500728c */ /* 0x000fe2000bf05300 */
[----:B-1----:R-:W-:Y:S02]  /*0870*/  IMAD.WIDE R6, R2, 0x4, R6 ;  /* 0x0000000402067825 */ /* 0x002fe400078e0206 */
[----:B------:R-:W-:Y:S06]  /*0880*/  BAR.SYNC.DEFER_BLOCKING 0x0 ;  /* 0x0000000000007b1d */ /* 0x000fec0000010000 */
[----:B------:R-:W-:Y:S05]  /*0890*/  BRA.U !UP0, `(.L_x_12) ;  /* 0x0000001108647547 */ /* 0x000fea000b800000 */
[----:B------:R-:W2:Y:S02]  /*08a0*/  LDG.E R6, desc[UR6][R6.64] ;  /* 0x0000000606067981 */ /* 0x000ea4000c1e1900 */
[----:B--2---:R-:W-:-:S05]  /*08b0*/  IADD3 R2, P0, PT, R6, UR4, RZ ;  /* 0x0000000406027c10 */ /* 0x004fca000ff1e0ff */
[----:B------:R-:W-:-:S05]  /*08c0*/  IMAD.X R3, RZ, RZ, UR5, P0 ;  /* 0x00000005ff037e24 */ /* 0x000fca00080e06ff */
[----:B------:R-:W2:Y:S01]  /*08d0*/  LDG.E R4, desc[UR6][R2.64] ;  /* 0x0000000602047981 */ /* 0x000ea2000c1e1900 */
[----:B------:R-:W-:Y:S01]  /*08e0*/  BSSY.RECONVERGENT B0, `(.L_x_12) ;  /* 0x0000114000007945 */ /* 0x000fe20003800200 */
[----:B--2---:R-:W-:-:S13]  /*08f0*/  ISETP.GE.AND P0, PT, R4, 0x1, PT ;  /* 0x000000010400780c */ /* 0x004fda0003f06270 */
[----:B------:R-:W-:Y:S05]  /*0900*/  @!P0 BRA `(.L_x_13) ;  /* 0x0000001000448947 */ /* 0x000fea0003800000 */
[----:B------:R0:W5:Y:S01]  /*0910*/  LDG.E R15, desc[UR6][R2.64+0x4] ;  /* 0x00000406020f7981 */ /* 0x000162000c1e1900 */
[C---:B------:R-:W-:Y:S01]  /*0920*/  ISETP.GE.U32.AND P0, PT, R4.reuse, 0x8, PT ;  /* 0x000000080400780c */ /* 0x040fe20003f06070 */
[----:B------:R-:W-:Y:S01]  /*0930*/  BSSY.RECONVERGENT B1, `(.L_x_14) ;  /* 0x0000089000017945 */ /* 0x000fe20003800200 */
[----:B------:R-:W-:Y:S01]  /*0940*/  HFMA2 R7, -RZ, RZ, 0, 0 ;  /* 0x00000000ff077431 */ /* 0x000fe200000001ff */
[----:B------:R-:W-:-:S10]  /*0950*/  LOP3.LUT R6, R4, 0x7, RZ, 0xc0, !PT ;  /* 0x0000000704067812 */ /* 0x000fd400078ec0ff */
[----:B0-----:R-:W-:Y:S05]  /*0960*/  @!P0 BRA `(.L_x_15) ;  /* 0x0000000800148947 */ /* 0x001fea0003800000 */
[----:B------:R-:W0:Y:S01]  /*0970*/  S2R R11, SR_CgaCtaId ;  /* 0x00000000000b7919 */ /* 0x000e220000008800 */
[----:B-----5:R-:W-:Y:S01]  /*0980*/  IMAD.WIDE R8, R15, 0x4, R2 ;  /* 0x000000040f087825 */ /* 0x020fe200078e0202 */
[----:B------:R-:W-:Y:S02]  /*0990*/  LOP3.LUT R7, R4, 0x7ffffff8, RZ, 0xc0, !PT ;  /* 0x7ffffff804077812 */ /* 0x000fe400078ec0ff */
[----:B------:R-:W-:Y:S02]  /*09a0*/  IADD3 R10, P1, PT, R2, 0x14, RZ ;  /* 0x00000014020a7810 */ /* 0x000fe40007f3e0ff */
[----:B------:R-:W-:Y:S01]  /*09b0*/  IADD3 R16, P0, PT, R8, 0x20, RZ ;  /* 0x0000002008107810 */ /* 0x000fe20007f1e0ff */
[----:B------:R-:W-:Y:S01]  /*09c0*/  IMAD.MOV R20, RZ, RZ, -R7 ;  /* 0x000000ffff147224 */ /* 0x000fe200078e0a07 */
[----:B------:R-:W-:-:S03]  /*09d0*/  MOV R14, 0x400 ;  /* 0x00000400000e7802 */ /* 0x000fc60000000f00 */
[----:B------:R-:W-:Y:S01]  /*09e0*/  IMAD.X R17, RZ, RZ, R9, P0 ;  /* 0x000000ffff117224 */ /* 0x000fe200000e0609 */
[----:B------:R-:W-:Y:S02]  /*09f0*/  IADD3.X R9, PT, PT, RZ, R3, RZ, P1, !PT ;  /* 0x00000003ff097210 */ /* 0x000fe40000ffe4ff */
[----:B0-----:R-:W-:-:S07]  /*0a00*/  LEA R14, R11, R14, 0x18 ;  /* 0x0000000e0b0e7211 */ /* 0x001fce00078ec0ff */
.L_x_32:
[----:B------:R-:W-:Y:S02]  /*0a10*/  MOV R8, R10 ;  /* 0x0000000a00087202 */ /* 0x000fe40000000f00 */
[----:B------:R-:W0:Y:S03]  /*0a20*/  LDC.64 R10, c[0x0][0x390] ;  /* 0x0000e400ff0a7b82 */ /* 0x000e260000000a00 */
[----:B------:R-:W0:Y:S02]  /*0a30*/  LDG.E R21, desc[UR6][R8.64+-0xc] ;  /* 0xfffff40608157981 */ /* 0x000e24000c1e1900 */
[----:B0-----:R-:W-:-:S05]  /*0a40*/  IMAD.WIDE R12, R21, 0x4, R10 ;  /* 0x00000004150c7825 */ /* 0x001fca00078e020a */
[----:B------:R0:W2:Y:S02]  /*0a50*/  LDG.E R18, desc[UR6][R12.64] ;  /* 0x000000060c127981 */ /* 0x0000a4000c1e1900 */
[----:B0-----:R-:W-:Y:S01]  /*0a60*/  IMAD.MOV.U32 R12, RZ, RZ, R16 ;  /* 0x000000ffff0c7224 */ /* 0x001fe200078e0010 */
[----:B------:R-:W-:-:S05]  /*0a70*/  MOV R13, R17 ;  /* 0x00000011000d7202 */ /* 0x000fca0000000f00 */
[----:B------:R-:W3:Y:S01]  /*0a80*/  LDG.E.64 R16, desc[UR6][R12.64+-0x20] ;  /* 0xffffe0060c107981 */ /* 0x000ee2000c1e1b00 */
[----:B------:R-:W-:Y:S01]  /*0a90*/  BSSY.RECONVERGENT B2, `(.L_x_16) ;  /* 0x0000009000027945 */ /* 0x000fe20003800200 */
[----:B------:R-:W-:Y:S01]  /*0aa0*/  IMAD R21, R21, 0x4, R14 ;  /* 0x0000000415157824 */ /* 0x000fe200078e020e */
[----:B--2---:R-:W3:Y:S02]  /*0ab0*/  F2F.F64.F32 R18, R18 ;  /* 0x0000001200127310 */ /* 0x004ee40000201800 */
[----:B---3--:R-:W-:-:S06]  /*0ac0*/  DMUL R16, R18, R16 ;  /* 0x0000001012107228 */ /* 0x008fcc0000000000 */
[----:B------:R0:W1:Y:S05]  /*0ad0*/  F2F.F32.F64 R19, R16 ;  /* 0x0000001000137310 */ /* 0x00006a0000301000 */
.L_x_17:
[----:B0-----:R-:W1:Y:S02]  /*0ae0*/  LDS R16, [R21] ;  /* 0x0000000015107984 */ /* 0x001e640000000800 */
[----:B-1----:R-:W-:-:S05]  /*0af0*/  FADD R17, R19, R16 ;  /* 0x0000001013117221 */ /* 0x002fca0000000000 */
[----:B------:R-:W0:Y:S02]  /*0b00*/  ATOMS.CAST.SPIN P0, [R21], R16, R17 ;  /* 0x000000101500758d */ /* 0x000e240001800011 */
[----:B0-----:R-:W-:Y:S05]  /*0b10*/  @!P0 BRA `(.L_x_17) ;  /* 0xfffffffc00f08947 */ /* 0x001fea000383ffff */
[----:B------:R-:W-:Y:S05]  /*0b20*/  BSYNC.RECONVERGENT B2 ;  /* 0x0000000000027941 */ /* 0x000fea0003800200 */
.L_x_16:
[----:B------:R-:W2:Y:S04]  /*0b30*/  LDG.E R21, desc[UR6][R8.64+-0x8] ;  /* 0xfffff80608157981 */ /* 0x000ea8000c1e1900 */
[----:B------:R-:W3:Y:S01]  /*0b40*/  LDG.E.64 R16, desc[UR6][R12.64+-0x18] ;  /* 0xffffe8060c107981 */ /* 0x000ee2000c1e1b00 */
[----:B--2---:R-:W-:-:S05]  /*0b50*/  IMAD.WIDE R22, R21, 0x4, R10 ;  /* 0x0000000415167825 */ /* 0x004fca00078e020a */
[----:B------:R-:W2:Y:S01]  /*0b60*/  LDG.E R18, desc[UR6][R22.64] ;  /* 0x0000000616127981 */ /* 0x000ea2000c1e1900 */
[----:B------:R-:W-:Y:S01]  /*0b70*/  BSSY.RECONVERGENT B2, `(.L_x_18) ;  /* 0x0000009000027945 */ /* 0x000fe20003800200 */
[----:B------:R-:W-:Y:S01]  /*0b80*/  LEA R21, R21, R14, 0x2 ;  /* 0x0000000e15157211 */ /* 0x000fe200078e10ff */
[----:B--2---:R-:W3:Y:S02]  /*0b90*/  F2F.F64.F32 R18, R18 ;  /* 0x0000001200127310 */ /* 0x004ee40000201800 */
[----:B---3--:R-:W-:-:S06]  /*0ba0*/  DMUL R16, R18, R16 ;  /* 0x0000001012107228 */ /* 0x008fcc0000000000 */
[----:B------:R0:W1:Y:S05]  /*0bb0*/  F2F.F32.F64 R19, R16 ;  /* 0x0000001000137310 */ /* 0x00006a0000301000 */
.L_x_19:
[----:B0-----:R-:W1:Y:S02]  /*0bc0*/  LDS R16, [R21] ;  /* 0x0000000015107984 */ /* 0x001e640000000800 */
[----:B-1----:R-:W-:-:S05]  /*0bd0*/  FADD R17, R19, R16 ;  /* 0x0000001013117221 */ /* 0x002fca0000000000 */
[----:B------:R-:W0:Y:S02]  /*0be0*/  ATOMS.CAST.SPIN P0, [R21], R16, R17 ;  /* 0x000000101500758d */ /* 0x000e240001800011 */
[----:B0-----:R-:W-:Y:S05]  /*0bf0*/  @!P0 BRA `(.L_x_19) ;  /* 0xfffffffc00f08947 */ /* 0x001fea000383ffff */
[----:B------:R-:W-:Y:S05]  /*0c00*/  BSYNC.RECONVERGENT B2 ;  /* 0x0000000000027941 */ /* 0x000fea0003800200 */
.L_x_18:
[----:B------:R-:W2:Y:S04]  /*0c10*/  LDG.E R21, desc[UR6][R8.64+-0x4] ;  /* 0xfffffc0608157981 */ /* 0x000ea8000c1e1900 */
[----:B------:R-:W3:Y:S01]  /*0c20*/  LDG.E.64 R16, desc[UR6][R12.64+-0x10] ;  /* 0xfffff0060c107981 */ /* 0x000ee2000c1e1b00 */
[----:B--2---:R-:W-:-:S05]  /*0c30*/  IMAD.WIDE R22, R21, 0x4, R10 ;  /* 0x0000000415167825 */ /* 0x004fca00078e020a */
[----:B------:R-:W2:Y:S01]  /*0c40*/  LDG.E R18, desc[UR6][R22.64] ;  /* 0x0000000616127981 */ /* 0x000ea2000c1e1900 */
[----:B------:R-:W-:Y:S01]  /*0c50*/  BSSY.RECONVERGENT B2, `(.L_x_20) ;  /* 0x0000009000027945 */ /* 0x000fe20003800200 */
[----:B------:R-:W-:Y:S01]  /*0c60*/  IMAD R21, R21, 0x4, R14 ;  /* 0x0000000415157824 */ /* 0x000fe200078e020e */
[----:B--2---:R-:W3:Y:S02]  /*0c70*/  F2F.F64.F32 R18, R18 ;  /* 0x0000001200127310 */ /* 0x004ee40000201800 */
[----:B---3--:R-:W-:-:S06]  /*0c80*/  DMUL R16, R18, R16 ;  /* 0x0000001012107228 */ /* 0x008fcc0000000000 */
[----:B------:R0:W1:Y:S05]  /*0c90*/  F2F.F32.F64 R19, R16 ;  /* 0x0000001000137310 */ /* 0x00006a0000301000 */
.L_x_21:
[----:B0-----:R-:W1:Y:S02]  /*0ca0*/  LDS R16, [R21] ;  /* 0x0000000015107984 */ /* 0x001e640000000800 */
[----:B-1----:R-:W-:-:S05]  /*0cb0*/  FADD R17, R19, R16 ;  /* 0x0000001013117221 */ /* 0x002fca0000000000 */
[----:B------:R-:W0:Y:S02]  /*0cc0*/  ATOMS.CAST.SPIN P0, [R21], R16, R17 ;  /* 0x000000101500758d */ /* 0x000e240001800011 */
[----:B0-----:R-:W-:Y:S05]  /*0cd0*/  @!P0 BRA `(.L_x_21) ;  /* 0xfffffffc00f08947 */ /* 0x001fea000383ffff */
[----:B------:R-:W-:Y:S05]  /*0ce0*/  BSYNC.RECONVERGENT B2 ;  /* 0x0000000000027941 */ /* 0x000fea0003800200 */
.L_x_20:
        /* <DEDUP_REMOVED lines=9> */
.L_x_23:
[----:B0-----:R-:W1:Y:S02]  /*0d80*/  LDS R16, [R21] ;  /* 0x0000000015107984 */ /* 0x001e640000000800 */
[----:B-1----:R-:W-:-:S05]  /*0d90*/  FADD R17, R19, R16 ;  /* 0x0000001013117221 */ /* 0x002fca0000000000 */
[----:B------:R-:W0:Y:S02]  /*0da0*/  ATOMS.CAST.SPIN P0, [R21], R16, R17 ;  /* 0x000000101500758d */ /* 0x000e240001800011 */
[----:B0-----:R-:W-:Y:S05]  /*0db0*/  @!P0 BRA `(.L_x_23) ;  /* 0xfffffffc00f08947 */ /* 0x001fea000383ffff */
[----:B------:R-:W-:Y:S05]  /*0dc0*/  BSYNC.RECONVERGENT B2 ;  /* 0x0000000000027941 */ /* 0x000fea0003800200 */
.L_x_22:
        /* <DEDUP_REMOVED lines=9> */
.L_x_25:
[----:B0-----:R-:W1:Y:S02]  /*0e60*/  LDS R16, [R21] ;  /* 0x0000000015107984 */ /* 0x001e640000000800 */
[----:B-1----:R-:W-:-:S05]  /*0e70*/  FADD R17, R19, R16 ;  /* 0x0000001013117221 */ /* 0x002fca0000000000 */
[----:B------:R-:W0:Y:S02]  /*0e80*/  ATOMS.CAST.SPIN P0, [R21], R16, R17 ;  /* 0x000000101500758d */ /* 0x000e240001800011 */
[----:B0-----:R-:W-:Y:S05]  /*0e90*/  @!P0 BRA `(.L_x_25) ;  /* 0xfffffffc00f08947 */ /* 0x001fea000383ffff */
[----:B------:R-:W-:Y:S05]  /*0ea0*/  BSYNC.RECONVERGENT B2 ;  /* 0x0000000000027941 */ /* 0x000fea0003800200 */
.L_x_24:
        /* <DEDUP_REMOVED lines=9> */
.L_x_27:
[----:B0-----:R-:W1:Y:S02]  /*0f40*/  LDS R16, [R21] ;  /* 0x0000000015107984 */ /* 0x001e640000000800 */
[----:B-1----:R-:W-:-:S05]  /*0f50*/  FADD R17, R19, R16 ;  /* 0x0000001013117221 */ /* 0x002fca0000000000 */
[----:B------:R-:W0:Y:S02]  /*0f60*/  ATOMS.CAST.SPIN P0, [R21], R16, R17 ;  /* 0x000000101500758d */ /* 0x000e240001800011 */
[----:B0-----:R-:W-:Y:S05]  /*0f70*/  @!P0 BRA `(.L_x_27) ;  /* 0xfffffffc00f08947 */ /* 0x001fea000383ffff */
[----:B------:R-:W-:Y:S05]  /*0f80*/  BSYNC.RECONVERGENT B2 ;  /* 0x0000000000027941 */ /* 0x000fea0003800200 */
.L_x_26:
        /* <DEDUP_REMOVED lines=9> */
.L_x_29:
[----:B0-----:R-:W1:Y:S02]  /*1020*/  LDS R16, [R21] ;  /* 0x0000000015107984 */ /* 0x001e640000000800 */
[----:B-1----:R-:W-:-:S05]  /*1030*/  FADD R17, R19, R16 ;  /* 0x0000001013117221 */ /* 0x002fca0000000000 */
[----:B------:R-:W0:Y:S02]  /*1040*/  ATOMS.CAST.SPIN P0, [R21], R16, R17 ;  /* 0x000000101500758d */ /* 0x000e240001800011 */
[----:B0-----:R-:W-:Y:S05]  /*1050*/  @!P0 BRA `(.L_x_29) ;  /* 0xfffffffc00f08947 */ /* 0x001fea000383ffff */
[----:B------:R-:W-:Y:S05]  /*1060*/  BSYNC.RECONVERGENT B2 ;  /* 0x0000000000027941 */ /* 0x000fea0003800200 */
.L_x_28:
[----:B------:R-:W2:Y:S02]  /*1070*/  LDG.E R21, desc[UR6][R8.64+0x10] ;  /* 0x0000100608157981 */ /* 0x000ea4000c1e1900 */
[C---:B--2---:R-:W-:Y:S02]  /*1080*/  IMAD.WIDE R16, R21.reuse, 0x4, R10 ;  /* 0x0000000415107825 */ /* 0x044fe400078e020a */
[----:B------:R-:W2:Y:S04]  /*1090*/  LDG.E.64 R10, desc[UR6][R12.64+0x18] ;  /* 0x000018060c0a7981 */ /* 0x000ea8000c1e1b00 */
[----:B------:R-:W3:Y:S01]  /*10a0*/  LDG.E R16, desc[UR6][R16.64] ;  /* 0x0000000610107981 */ /* 0x000ee2000c1e1900 */
[----:B------:R-:W-:Y:S01]  /*10b0*/  BSSY.RECONVERGENT B2, `(.L_x_30) ;  /* 0x0000009000027945 */ /* 0x000fe20003800200 */
[----:B------:R-:W-:Y:S01]  /*10c0*/  LEA R21, R21, R14, 0x2 ;  /* 0x0000000e15157211 */ /* 0x000fe200078e10ff */
[----:B---3--:R-:W2:Y:S02]  /*10d0*/  F2F.F64.F32 R18, R16 ;  /* 0x0000001000127310 */ /* 0x008ea40000201800 */
[----:B--2---:R-:W-:-:S06]  /*10e0*/  DMUL R10, R18, R10 ;  /* 0x0000000a120a7228 */ /* 0x004fcc0000000000 */
[----:B------:R0:W1:Y:S05]  /*10f0*/  F2F.F32.F64 R19, R10 ;  /* 0x0000000a00137310 */ /* 0x00006a0000301000 */
.L_x_31:
[----:B0-----:R-:W1:Y:S02]  /*1100*/  LDS R10, [R21] ;  /* 0x00000000150a7984 */ /* 0x001e640000000800 */
[----:B-1----:R-:W-:-:S05]  /*1110*/  FADD R11, R19, R10 ;  /* 0x0000000a130b7221 */ /* 0x002fca0000000000 */
[----:B------:R-:W0:Y:S02]  /*1120*/  ATOMS.CAST.SPIN P0, [R21], R10, R11 ;  /* 0x0000000a1500758d */ /* 0x000e24000180000b */
[----:B0-----:R-:W-:Y:S05]  /*1130*/  @!P0 BRA `(.L_x_31) ;  /* 0xfffffffc00f08947 */ /* 0x001fea000383ffff */
[----:B------:R-:W-:Y:S05]  /*1140*/  BSYNC.RECONVERGENT B2 ;  /* 0x0000000000027941 */ /* 0x000fea0003800200 */
.L_x_30:
[----:B------:R-:W-:Y:S01]  /*1150*/  VIADD R20, R20, 0x8 ;  /* 0x0000000814147836 */ /* 0x000fe20000000000 */
[----:B------:R-:W-:Y:S02]  /*1160*/  IADD3 R10, P2, PT, R8, 0x20, RZ ;  /* 0x00000020080a7810 */ /* 0x000fe40007f5e0ff */
[----:B------:R-:W-:Y:S02]  /*1170*/  IADD3 R16, P1, PT, R12, 0x40, RZ ;  /* 0x000000400c107810 */ /* 0x000fe40007f3e0ff */
[----:B------:R-:W-:Y:S01]  /*1180*/  ISETP.NE.AND P0, PT, R20, RZ, PT ;  /* 0x000000ff1400720c */ /* 0x000fe20003f05270 */
[----:B------:R-:W-:Y:S01]  /*1190*/  IMAD.X R9, RZ, RZ, R9, P2 ;  /* 0x000000ffff097224 */ /* 0x000fe200010e0609 */
[----:B------:R-:W-:-:S11]  /*11a0*/  IADD3.X R17, PT, PT, RZ, R13, RZ, P1, !PT ;  /* 0x0000000dff117210 */ /* 0x000fd60000ffe4ff */
[----:B------:R-:W-:Y:S05]  /*11b0*/  @P0 BRA `(.L_x_32) ;  /* 0xfffffff800140947 */ /* 0x000fea000383ffff */
.L_x_15:
[----:B------:R-:W-:Y:S05]  /*11c0*/  BSYNC.RECONVERGENT B1 ;  /* 0x0000000000017941 */ /* 0x000fea0003800200 */
.L_x_14:
[----:B------:R-:W-:-:S13]  /*11d0*/  ISETP.NE.AND P0, PT, R6, RZ, PT ;  /* 0x000000ff0600720c */ /* 0x000fda0003f05270 */
[----:B------:R-:W-:Y:S05]  /*11e0*/  @!P0 BRA `(.L_x_13) ;  /* 0x00000008000c8947 */ /* 0x000fea0003800000 */
[----:B------:R-:W-:Y:S01]  /*11f0*/  ISETP.GE.U32.AND P0, PT, R6, 0x4, PT ;  /* 0x000000040600780c */ /* 0x000fe20003f06070 */
[----:B------:R-:W-:Y:S01]  /*1200*/  BSSY.RECONVERGENT B1, `(.L_x_33) ;  /* 0x0000043000017945 */ /* 0x000fe20003800200 */
[----:B-----5:R-:W-:Y:S01]  /*1210*/  IMAD.WIDE R8, R15, 0x4, R2 ;  /* 0x000000040f087825 */ /* 0x020fe200078e0202 */
[----:B------:R-:W-:-:S10]  /*1220*/  LOP3.LUT R22, R4, 0x3, RZ, 0xc0, !PT ;  /* 0x0000000304167812 */ /* 0x000fd400078ec0ff */
[----:B------:R-:W-:Y:S05]  /*1230*/  @!P0 BRA `(.L_x_34) ;  /* 0x0000000000fc8947 */ /* 0x000fea0003800000 */
[C---:B------:R-:W-:Y:S01]  /*1240*/  IMAD.WIDE.U32 R10, R7.reuse, 0x4, R2 ;  /* 0x00000004070a7825 */ /* 0x040fe200078e0002 */
[----:B------:R-:W0:Y:S04]  /*1250*/  LDC.64 R12, c[0x0][0x390] ;  /* 0x0000e400ff0c7b82 */ /* 0x000e280000000a00 */
[----:B------:R-:W0:Y:S01]  /*1260*/  LDG.E R23, desc[UR6][R10.64+0x8] ;  /* 0x000008060a177981 */ /* 0x000e22000c1e1900 */
[----:B------:R-:W-:-:S05]  /*1270*/  IMAD.WIDE.U32 R14, R7, 0x8, R8 ;  /* 0x00000008070e7825 */ /* 0x000fca00078e0008 */
[----:B------:R-:W2:Y:S01]  /*1280*/  LDG.E.64 R16, desc[UR6][R14.64] ;  /* 0x000000060e107981 */ /* 0x000ea2000c1e1b00 */
[----:B0-----:R-:W-:-:S06]  /*1290*/  IMAD.WIDE R18, R23, 0x4, R12 ;  /* 0x0000000417127825 */ /* 0x001fcc00078e020c */
[----:B------:R-:W3:Y:S01]  /*12a0*/  LDG.E R18, desc[UR6][R18.64] ;  /* 0x0000000612127981 */ /* 0x000ee2000c1e1900 */
[----:B------:R-:W0:Y:S01]  /*12b0*/  S2R R25, SR_CgaCtaId ;  /* 0x0000000000197919 */ /* 0x000e220000008800 */
[----:B------:R-:W-:Y:S01]  /*12c0*/  MOV R6, 0x400 ;  /* 0x0000040000067802 */ /* 0x000fe20000000f00 */
[----:B------:R-:W-:Y:S03]  /*12d0*/  BSSY.RECONVERGENT B2, `(.L_x_35) ;  /* 0x000000a000027945 */ /* 0x000fe60003800200 */
[----:B0-----:R-:W-:-:S04]  /*12e0*/  LEA R6, R25, R6, 0x18 ;  /* 0x0000000619067211 */ /* 0x001fc800078ec0ff */
[----:B------:R-:W-:Y:S01]  /*12f0*/  LEA R23, R23, R6, 0x2 ;  /* 0x0000000617177211 */ /* 0x000fe200078e10ff */
[----:B---3--:R-:W2:Y:S02]  /*1300*/  F2F.F64.F32 R20, R18 ;  /* 0x0000001200147310 */ /* 0x008ea40000201800 */
[----:B--2---:R-:W-:-:S06]  /*1310*/  DMUL R16, R20, R16 ;  /* 0x0000001014107228 */ /* 0x004fcc0000000000 */
[----:B------:R0:W1:Y:S05]  /*1320*/  F2F.F32.F64 R21, R16 ;  /* 0x0000001000157310 */ /* 0x00006a0000301000 */
.L_x_36:
[----:B0-----:R-:W1:Y:S02]  /*1330*/  LDS R16, [R23] ;  /* 0x0000000017107984 */ /* 0x001e640000000800 */
[----:B-1----:R-:W-:-:S05]  /*1340*/  FADD R17, R21, R16 ;  /* 0x0000001015117221 */ /* 0x002fca0000000000 */
[----:B------:R-:W0:Y:S02]  /*1350*/  ATOMS.CAST.SPIN P0, [R23], R16, R17 ;  /* 0x000000101700758d */ /* 0x000e240001800011 */
[----:B0-----:R-:W-:Y:S05]  /*1360*/  @!P0 BRA `(.L_x_36) ;  /* 0xfffffffc00f08947 */ /* 0x001fea000383ffff */
[----:B------:R-:W-:Y:S05]  /*1370*/  BSYNC.RECONVERGENT B2 ;  /* 0x0000000000027941 */ /* 0x000fea0003800200 */
.L_x_35:
[----:B------:R-:W2:Y:S04]  /*1380*/  LDG.E R23, desc[UR6][R10.64+0xc] ;  /* 0x00000c060a177981 */ /* 0x000ea8000c1e1900 */
[----:B------:R-:W3:Y:S01]  /*1390*/  LDG.E.64 R16, desc[UR6][R14.64+0x8] ;  /* 0x000008060e107981 */ /* 0x000ee2000c1e1b00 */
[----:B--2---:R-:W-:-:S06]  /*13a0*/  IMAD.WIDE R18, R23, 0x4, R12 ;  /* 0x0000000417127825 */ /* 0x004fcc00078e020c */
[----:B------:R-:W2:Y:S01]  /*13b0*/  LDG.E R18, desc[UR6][R18.64] ;  /* 0x0000000612127981 */ /* 0x000ea2000c1e1900 */
[----:B------:R-:W-:Y:S01]  /*13c0*/  BSSY.RECONVERGENT B2, `(.L_x_37) ;  /* 0x0000009000027945 */ /* 0x000fe20003800200 */
[----:B------:R-:W-:Y:S01]  /*13d0*/  IMAD R23, R23, 0x4, R6 ;  /* 0x0000000417177824 */ /* 0x000fe200078e0206 */
[----:B--2---:R-:W3:Y:S02]  /*13e0*/  F2F.F64.F32 R20, R18 ;  /* 0x0000001200147310 */ /* 0x004ee40000201800 */
[----:B---3--:R-:W-:-:S06]  /*13f0*/  DMUL R16, R20, R16 ;  /* 0x0000001014107228 */ /* 0x008fcc0000000000 */
[----:B------:R0:W1:Y:S05]  /*1400*/  F2F.F32.F64 R21, R16 ;  /* 0x0000001000157310 */ /* 0x00006a0000301000 */
.L_x_38:
[----:B0-----:R-:W1:Y:S02]  /*1410*/  LDS R16, [R23] ;  /* 0x0000000017107984 */ /* 0x001e640000000800 */
[----:B-1----:R-:W-:-:S05]  /*1420*/  FADD R17, R21, R16 ;  /* 0x0000001015117221 */ /* 0x002fca0000000000 */
[----:B------:R-:W0:Y:S02]  /*1430*/  ATOMS.CAST.SPIN P0, [R23], R16, R17 ;  /* 0x000000101700758d */ /* 0x000e240001800011 */
[----:B0-----:R-:W-:Y:S05]  /*1440*/  @!P0 BRA `(.L_x_38) ;  /* 0xfffffffc00f08947 */ /* 0x001fea000383ffff */
[----:B------:R-:W-:Y:S05]  /*1450*/  BSYNC.RECONVERGENT B2 ;  /* 0x0000000000027941 */ /* 0x000fea0003800200 */
.L_x_37:
[----:B------:R-:W2:Y:S04]  /*1460*/  LDG.E R23, desc[UR6][R10.64+0x10] ;  /* 0x000010060a177981 */ /* 0x000ea8000c1e1900 */
[----:B------:R-:W3:Y:S01]  /*1470*/  LDG.E.64 R16, desc[UR6][R14.64+0x10] ;  /* 0x000010060e107981 */ /* 0x000ee2000c1e1b00 */
[----:B--2---:R-:W-:-:S06]  /*1480*/  IMAD.WIDE R18, R23, 0x4, R12 ;  /* 0x0000000417127825 */ /* 0x004fcc00078e020c */
[----:B------:R-:W2:Y:S01]  /*1490*/  LDG.E R18, desc[UR6][R18.64] ;  /* 0x0000000612127981 */ /* 0x000ea2000c1e1900 */
[----:B------:R-:W-:Y:S01]  /*14a0*/  BSSY.RECONVERGENT B2, `(.L_x_39) ;  /* 0x0000009000027945 */ /* 0x000fe20003800200 */
[----:B------:R-:W-:Y:S01]  /*14b0*/  LEA R23, R23, R6, 0x2 ;  /* 0x0000000617177211 */ /* 0x000fe200078e10ff */
[----:B--2---:R-:W3:Y:S02]  /*14c0*/  F2F.F64.F32 R20, R18 ;  /* 0x0000001200147310 */ /* 0x004ee40000201800 */
[----:B---3--:R-:W-:-:S06]  /*14d0*/  DMUL R16, R20, R16 ;  /* 0x0000001014107228 */ /* 0x008fcc0000000000 */
[----:B------:R0:W1:Y:S05]  /*14e0*/  F2F.F32.F64 R21, R16 ;  /* 0x0000001000157310 */ /* 0x00006a0000301000 */
.L_x_40:
[----:B0-----:R-:W1:Y:S02]  /*14f0*/  LDS R16, [R23] ;  /* 0x0000000017107984 */ /* 0x001e640000000800 */
[----:B-1----:R-:W-:-:S05]  /*1500*/  FADD R17, R21, R16 ;  /* 0x0000001015117221 */ /* 0x002fca0000000000 */
[----:B------:R-:W0:Y:S02]  /*1510*/  ATOMS.CAST.SPIN P0, [R23], R16, R17 ;  /* 0x000000101700758d */ /* 0x000e240001800011 */
[----:B0-----:R-:W-:Y:S05]  /*1520*/  @!P0 BRA `(.L_x_40) ;  /* 0xfffffffc00f08947 */ /* 0x001fea000383ffff */
[----:B------:R-:W-:Y:S05]  /*1530*/  BSYNC.RECONVERGENT B2 ;  /* 0x0000000000027941 */ /* 0x000fea0003800200 */
.L_x_39:
[----:B------:R-:W2:Y:S04]  /*1540*/  LDG.E R11, desc[UR6][R10.64+0x14] ;  /* 0x000014060a0b7981 */ /* 0x000ea8000c1e1900 */
[----:B------:R-:W3:Y:S01]  /*1550*/  LDG.E.64 R14, desc[UR6][R14.64+0x18] ;  /* 0x000018060e0e7981 */ /* 0x000ee2000c1e1b00 */
[----:B--2---:R-:W-:-:S06]  /*1560*/  IMAD.WIDE R12, R11, 0x4, R12 ;  /* 0x000000040b0c7825 */ /* 0x004fcc00078e020c */
[----:B------:R-:W2:Y:S01]  /*1570*/  LDG.E R12, desc[UR6][R12.64] ;  /* 0x000000060c0c7981 */ /* 0x000ea2000c1e1900 */
[----:B------:R-:W-:Y:S01]  /*1580*/  BSSY.RECONVERGENT B2, `(.L_x_41) ;  /* 0x0000009000027945 */ /* 0x000fe20003800200 */
[----:B------:R-:W-:Y:S01]  /*1590*/  IMAD R6, R11, 0x4, R6 ;  /* 0x000000040b067824 */ /* 0x000fe200078e0206 */
[----:B--2---:R-:W3:Y:S02]  /*15a0*/  F2F.F64.F32 R16, R12 ;  /* 0x0000000c00107310 */ /* 0x004ee40000201800 */
[----:B---3--:R-:W-:-:S10]  /*15b0*/  DMUL R16, R16, R14 ;  /* 0x0000000e10107228 */ /* 0x008fd40000000000 */
[----:B------:R0:W1:Y:S02]  /*15c0*/  F2F.F32.F64 R17, R16 ;  /* 0x0000001000117310 */ /* 0x0000640000301000 */
.L_x_42:
[----:B------:R-:W1:Y:S02]  /*15d0*/  LDS R10, [R6] ;  /* 0x00000000060a7984 */ /* 0x000e640000000800 */
[----:B-1----:R-:W-:-:S05]  /*15e0*/  FADD R11, R17, R10 ;  /* 0x0000000a110b7221 */ /* 0x002fca0000000000 */
[----:B------:R-:W1:Y:S02]  /*15f0*/  ATOMS.CAST.SPIN P0, [R6], R10, R11 ;  /* 0x0000000a0600758d */ /* 0x000e64000180000b */
[----:B-1----:R-:W-:Y:S05]  /*1600*/  @!P0 BRA `(.L_x_42) ;  /* 0xfffffffc00f08947 */ /* 0x002fea000383ffff */
[----:B------:R-:W-:Y:S05]  /*1610*/  BSYNC.RECONVERGENT B2 ;  /* 0x0000000000027941 */ /* 0x000fea0003800200 */
.L_x_41:
[----:B------:R-:W-:-:S07]  /*1620*/  IADD3 R7, PT, PT, R7, 0x4, RZ ;  /* 0x0000000407077810 */ /* 0x000fce0007ffe0ff */
.L_x_34:
[----:B------:R-:W-:Y:S05]  /*1630*/  BSYNC.RECONVERGENT B1 ;  /* 0x0000000000017941 */ /* 0x000fea0003800200 */
.L_x_33:
[----:B------:R-:W-:-:S13]  /*1640*/  ISETP.NE.AND P0, PT, R22, RZ, PT ;  /* 0x000000ff1600720c */ /* 0x000fda0003f05270 */
[----:B------:R-:W-:Y:S05]  /*1650*/  @!P0 BRA `(.L_x_13) ;  /* 0x0000000000f08947 */ /* 0x000fea0003800000 */
[----:B------:R-:W-:Y:S01]  /*1660*/  ISETP.NE.AND P0, PT, R22, 0x1, PT ;  /* 0x000000011600780c */ /* 0x000fe20003f05270 */
[----:B------:R-:W-:-:S12]  /*1670*/  BSSY.RECONVERGENT B1, `(.L_x_43) ;  /* 0x0000025000017945 */ /* 0x000fd80003800200 */
        /* <DEDUP_REMOVED lines=11> */
[----:B0-----:R-:W-:-:S05]  /*1730*/  LEA R6, R25, R6, 0x18 ;  /* 0x0000000619067211 */ /* 0x001fca00078ec0ff */
[----:B------:R-:W-:Y:S01]  /*1740*/  IMAD R23, R23, 0x4, R6 ;  /* 0x0000000417177824 */ /* 0x000fe200078e0206 */
[----:B---3--:R-:W2:Y:S02]  /*1750*/  F2F.F64.F32 R18, R16 ;  /* 0x0000001000127310 */ /* 0x008ea40000201800 */
[----:B--2---:R-:W-:-:S10]  /*1760*/  DMUL R18, R18, R20 ;  /* 0x0000001412127228 */ /* 0x004fd40000000000 */
[----:B------:R0:W1:Y:S02]  /*1770*/  F2F.F32.F64 R19, R18 ;  /* 0x0000001200137310 */ /* 0x0000640000301000 */
.L_x_46:
[----:B------:R-:W1:Y:S02]  /*1780*/  LDS R16, [R23] ;  /* 0x0000000017107984 */ /* 0x000e640000000800 */
[----:B-1----:R-:W-:-:S05]  /*1790*/  FADD R17, R19, R16 ;  /* 0x0000001013117221 */ /* 0x002fca0000000000 */
[----:B------:R-:W1:Y:S02]  /*17a0*/  ATOMS.CAST.SPIN P0, [R23], R16, R17 ;  /* 0x000000101700758d */ /* 0x000e640001800011 */
[----:B-1----:R-:W-:Y:S05]  /*17b0*/  @!P0 BRA `(.L_x_46) ;  /* 0xfffffffc00f08947 */ /* 0x002fea000383ffff */
[----:B------:R-:W-:Y:S05]  /*17c0*/  BSYNC.RECONVERGENT B2 ;  /* 0x0000000000027941 */ /* 0x000fea0003800200 */
.L_x_45:
[----:B------:R-:W2:Y:S04]  /*17d0*/  LDG.E R15, desc[UR6][R14.64+0xc] ;  /* 0x00000c060e0f7981 */ /* 0x000ea8000c1e1900 */
[----:B------:R-:W3:Y:S01]  /*17e0*/  LDG.E.64 R10, desc[UR6][R10.64+0x8] ;  /* 0x000008060a0a7981 */ /* 0x000ee2000c1e1b00 */
[----:B--2---:R-:W-:-:S06]  /*17f0*/  IMAD.WIDE R12, R15, 0x4, R12 ;  /* 0x000000040f0c7825 */ /* 0x004fcc00078e020c */
[----:B------:R-:W2:Y:S01]  /*1800*/  LDG.E R12, desc[UR6][R12.64] ;  /* 0x000000060c0c7981 */ /* 0x000ea2000c1e1900 */
[----:B------:R-:W-:Y:S01]  /*1810*/  BSSY.RECONVERGENT B2, `(.L_x_47) ;  /* 0x0000009000027945 */ /* 0x000fe20003800200 */
[----:B------:R-:W-:Y:S01]  /*1820*/  LEA R6, R15, R6, 0x2 ;  /* 0x000000060f067211 */ /* 0x000fe200078e10ff */
[----:B--2---:R-:W3:Y:S02]  /*1830*/  F2F.F64.F32 R16, R12 ;  /* 0x0000000c00107310 */ /* 0x004ee40000201800 */
[----:B---3--:R-:W-:-:S10]  /*1840*/  DMUL R16, R16, R10 ;  /* 0x0000000a10107228 */ /* 0x008fd40000000000 */
[----:B------:R1:W2:Y:S02]  /*1850*/  F2F.F32.F64 R17, R16 ;  /* 0x0000001000117310 */ /* 0x0002a40000301000 */
.L_x_48:
[----:B------:R-:W2:Y:S02]  /*1860*/  LDS R10, [R6] ;  /* 0x00000000060a7984 */ /* 0x000ea40000000800 */
[----:B--2---:R-:W-:-:S05]  /*1870*/  FADD R11, R17, R10 ;  /* 0x0000000a110b7221 */ /* 0x004fca0000000000 */
[----:B------:R-:W2:Y:S02]  /*1880*/  ATOMS.CAST.SPIN P0, [R6], R10, R11 ;  /* 0x0000000a0600758d */ /* 0x000ea4000180000b */
[----:B--2---:R-:W-:Y:S05]  /*1890*/  @!P0 BRA `(.L_x_48) ;  /* 0xfffffffc00f08947 */ /* 0x004fea000383ffff */
[----:B------:R-:W-:Y:S05]  /*18a0*/  BSYNC.RECONVERGENT B2 ;  /* 0x0000000000027941 */ /* 0x000fea0003800200 */
.L_x_47:
[----:B------:R-:W-:-:S07]  /*18b0*/  VIADD R7, R7, 0x2 ;  /* 0x0000000207077836 */ /* 0x000fce0000000000 */
.L_x_44:
[----:B------:R-:W-:Y:S05]  /*18c0*/  BSYNC.RECONVERGENT B1 ;  /* 0x0000000000017941 */ /* 0x000fea0003800200 */
.L_x_43:
[----:B------:R-:W-:-:S04]  /*18d0*/  LOP3.LUT R4, R4, 0x1, RZ, 0xc0, !PT ;  /* 0x0000000104047812 */ /* 0x000fc800078ec0ff */
[----:B------:R-:W-:-:S13]  /*18e0*/  ISETP.NE.U32.AND P0, PT, R4, 0x1, PT ;  /* 0x000000010400780c */ /* 0x000fda0003f05070 */
[----:B------:R-:W-:Y:S05]  /*18f0*/  @P0 BRA `(.L_x_13) ;  /* 0x0000000000480947 */ /* 0x000fea0003800000 */
[C---:B------:R-:W-:Y:S01]  /*1900*/  IMAD.WIDE.U32 R2, R7.reuse, 0x4, R2 ;  /* 0x0000000407027825 */ /* 0x040fe200078e0002 */
[----:B------:R-:W2:Y:S05]  /*1910*/  LDC.64 R10, c[0x0][0x390] ;  /* 0x0000e400ff0a7b82 */ /* 0x000eaa0000000a00 */
[----:B------:R-:W2:Y:S01]  /*1920*/  LDG.E R3, desc[UR6][R2.64+0x8] ;  /* 0x0000080602037981 */ /* 0x000ea2000c1e1900 */
[----:B------:R-:W-:-:S06]  /*1930*/  IMAD.WIDE.U32 R8, R7, 0x8, R8 ;  /* 0x0000000807087825 */ /* 0x000fcc00078e0008 */
[----:B------:R-:W3:Y:S01]  /*1940*/  LDG.E.64 R8, desc[UR6][R8.64] ;  /* 0x0000000608087981 */ /* 0x000ee2000c1e1b00 */
[----:B--2---:R-:W-:-:S06]  /*1950*/  IMAD.WIDE R10, R3, 0x4, R10 ;  /* 0x00000004030a7825 */ /* 0x004fcc00078e020a */
[----:B------:R-:W2:Y:S01]  /*1960*/  LDG.E R10, desc[UR6][R10.64] ;  /* 0x000000060a0a7981 */ /* 0x000ea2000c1e1900 */
[----:B------:R-:W4:Y:S01]  /*1970*/  S2UR UR5, SR_CgaCtaId ;  /* 0x00000000000579c3 */ /* 0x000f220000008800 */
[----:B------:R-:W-:Y:S02]  /*1980*/  UMOV UR4, 0x400 ;  /* 0x0000040000047882 */ /* 0x000fe40000000000 */
[----:B----4-:R-:W-:-:S06]  /*1990*/  ULEA UR4, UR5, UR4, 0x18 ;  /* 0x0000000405047291 */ /* 0x010fcc000f8ec0ff */
[----:B------:R-:W-:Y:S01]  /*19a0*/  LEA R4, R3, UR4, 0x2 ;  /* 0x0000000403047c11 */ /* 0x000fe2000f8e10ff */
[----:B--2---:R-:W3:Y:S02]  /*19b0*/  F2F.F64.F32 R6, R10 ;  /* 0x0000000a00067310 */ /* 0x004ee40000201800 */
[----:B---3--:R-:W-:-:S10]  /*19c0*/  DMUL R6, R6, R8 ;  /* 0x0000000806067228 */ /* 0x008fd40000000000 */
[----:B------:R2:W3:Y:S02]  /*19d0*/  F2F.F32.F64 R7, R6 ;  /* 0x0000000600077310 */ /* 0x0004e40000301000 */
.L_x_49:
[----:B------:R-:W3:Y:S02]  /*19e0*/  LDS R2, [R4] ;  /* 0x0000000004027984 */ /* 0x000ee40000000800 */
[----:B---3--:R-:W-:-:S05]  /*19f0*/  FADD R3, R7, R2 ;  /* 0x0000000207037221 */ /* 0x008fca0000000000 */
[----:B------:R-:W3:Y:S02]  /*1a00*/  ATOMS.CAST.SPIN P0, [R4], R2, R3 ;  /* 0x000000020400758d */ /* 0x000ee40001800003 */
[----:B---3--:R-:W-:Y:S05]  /*1a10*/  @!P0 BRA `(.L_x_49) ;  /* 0xfffffffc00f08947 */ /* 0x008fea000383ffff */
.L_x_13:
[----:B------:R-:W-:Y:S05]  /*1a20*/  BSYNC.RECONVERGENT B0 ;  /* 0x0000000000007941 */ /* 0x000fea0003800200 */
.L_x_12:
[----:B------:R-:W-:Y:S01]  /*1a30*/  BAR.SYNC.DEFER_BLOCKING 0x0 ;  /* 0x0000000000007b1d */ /* 0x000fe20000010000 */
[----:B------:R-:W-:-:S13]  /*1a40*/  ISETP.GT.U32.AND P0, PT, R0, 0x63, PT ;  /* 0x000000630000780c */ /* 0x000fda0003f04070 */
[----:B------:R-:W-:Y:S05]  /*1a50*/  @P0 EXIT ;  /* 0x000000000000094d */ /* 0x000fea0003800000 */
[----:B------:R-:W3:Y:S01]  /*1a60*/  I2F.U32.RP R8, R5 ;  /* 0x0000000500087306 */ /* 0x000ee20000209000 */
[----:B------:R-:W-:Y:S01]  /*1a70*/  IADD3 R4, PT, PT, R0, R5, RZ ;  /* 0x0000000500047210 */ /* 0x000fe20007ffe0ff */
[----:B------:R-:W-:Y:S01]  /*1a80*/  BSSY.RECONVERGENT B0, `(.L_x_50) ;  /* 0x000002c000007945 */ /* 0x000fe20003800200 */
[----:B------:R-:W-:Y:S02]  /*1a90*/  ISETP.NE.U32.AND P2, PT, R5, RZ, PT ;  /* 0x000000ff0500720c */ /* 0x000fe40003f45070 */
[C---:B------:R-:W-:Y:S02]  /*1aa0*/  ISETP.GE.U32.AND P0, PT, R4.reuse, 0x64, PT ;  /* 0x000000640400780c */ /* 0x040fe40003f06070 */
[----:B------:R-:W-:Y:S01]  /*1ab0*/  VIMNMX.U32 R7, PT, PT, R4, 0x64, !PT ;  /* 0x0000006404077848 */ /* 0x000fe20007fe0000 */
[----:B---3--:R-:W3:Y:S02]  /*1ac0*/  MUFU.RCP R8, R8 ;  /* 0x0000000800087308 */ /* 0x008ee40000001000 */
[----:B---3--:R-:W-:-:S06]  /*1ad0*/  IADD3 R2, PT, PT, R8, 0xffffffe, RZ ;  /* 0x0ffffffe08027810 */ /* 0x008fcc0007ffe0ff */
[----:B------:R3:W2:Y:S02]  /*1ae0*/  F2I.FTZ.U32.TRUNC.NTZ R3, R2 ;  /* 0x0000000200037305 */ /* 0x0006a4000021f000 */
[----:B---3--:R-:W-:Y:S02]  /*1af0*/  IMAD.MOV.U32 R2, RZ, RZ, RZ ;  /* 0x000000ffff027224 */ /* 0x008fe400078e00ff */
[----:B--2---:R-:W-:-:S04]  /*1b00*/  IMAD.MOV R6, RZ, RZ, -R3 ;  /* 0x000000ffff067224 */ /* 0x004fc800078e0a03 */
[----:B------:R-:W-:Y:S01]  /*1b10*/  IMAD R9, R6, R5, RZ ;  /* 0x0000000506097224 */ /* 0x000fe200078e02ff */
[----:B------:R-:W-:-:S03]  /*1b20*/  SEL R6, RZ, 0x1, P0 ;  /* 0x00000001ff067807 */ /* 0x000fc60000000000 */
[----:B------:R-:W-:Y:S01]  /*1b30*/  IMAD.HI.U32 R9, R3, R9, R2 ;  /* 0x0000000903097227 */ /* 0x000fe200078e0002 */
[----:B------:R-:W-:-:S05]  /*1b40*/  IADD3 R4, PT, PT, R7, -R4, -R6 ;  /* 0x8000000407047210 */ /* 0x000fca0007ffe806 */
[----:B------:R-:W-:-:S05]  /*1b50*/  IMAD.HI.U32 R9, R9, R4, RZ ;  /* 0x0000000409097227 */ /* 0x000fca00078e00ff */
[----:B------:R-:W-:-:S05]  /*1b60*/  IADD3 R2, PT, PT, -R9, RZ, RZ ;  /* 0x000000ff09027210 */ /* 0x000fca0007ffe1ff */
[----:B------:R-:W-:-:S05]  /*1b70*/  IMAD R2, R5, R2, R4 ;  /* 0x0000000205027224 */ /* 0x000fca00078e0204 */
[----:B------:R-:W-:-:S13]  /*1b80*/  ISETP.GE.U32.AND P0, PT, R2, R5, PT ;  /* 0x000000050200720c */ /* 0x000fda0003f06070 */
[----:B------:R-:W-:Y:S01]  /*1b90*/  @P0 IMAD.IADD R2, R2, 0x1, -R5 ;  /* 0x0000000102020824 */ /* 0x000fe200078e0a05 */
[----:B------:R-:W-:-:S04]  /*1ba0*/  @P0 IADD3 R9, PT, PT, R9, 0x1, RZ ;  /* 0x0000000109090810 */ /* 0x000fc80007ffe0ff */
[----:B------:R-:W-:-:S13]  /*1bb0*/  ISETP.GE.U32.AND P1, PT, R2, R5, PT ;  /* 0x000000050200720c */ /* 0x000fda0003f26070 */
[----:B------:R-:W-:Y:S01]  /*1bc0*/  @P1 VIADD R9, R9, 0x1 ;  /* 0x0000000109091836 */ /* 0x000fe20000000000 */
[----:B------:R-:W-:-:S04]  /*1bd0*/  @!P2 LOP3.LUT R9, RZ, R5, RZ, 0x33, !PT ;  /* 0x00000005ff09a212 */ /* 0x000fc800078e33ff */
[----:B------:R-:W-:-:S04]  /*1be0*/  IADD3 R4, PT, PT, R6, R9, RZ ;  /* 0x0000000906047210 */ /* 0x000fc80007ffe0ff */
[C---:B------:R-:W-:Y:S02]  /*1bf0*/  LOP3.LUT R2, R4.reuse, 0x3, RZ, 0xc0, !PT ;  /* 0x0000000304027812 */ /* 0x040fe400078ec0ff */
[----:B------:R-:W-:Y:S02]  /*1c00*/  ISETP.GE.U32.AND P1, PT, R4, 0x3, PT ;  /* 0x000000030400780c */ /* 0x000fe40003f26070 */
[----:B------:R-:W-:-:S13]  /*1c10*/  ISETP.NE.AND P0, PT, R2, 0x3, PT ;  /* 0x000000030200780c */ /* 0x000fda0003f05270 */
[----:B------:R-:W-:Y:S05]  /*1c20*/  @!P0 BRA `(.L_x_51) ;  /* 0x0000000000448947 */ /* 0x000fea0003800000 */
[----:B------:R-:W2:Y:S01]  /*1c30*/  S2UR UR5, SR_CgaCtaId ;  /* 0x00000000000579c3 */ /* 0x000ea20000008800 */
[----:B------:R-:W-:Y:S01]  /*1c40*/  VIADD R4, R4, 0x1 ;  /* 0x0000000104047836 */ /* 0x000fe20000000000 */
[----:B------:R-:W-:-:S04]  /*1c50*/  UMOV UR4, 0x400 ;  /* 0x0000040000047882 */ /* 0x000fc80000000000 */
[----:B------:R-:W-:Y:S02]  /*1c60*/  LOP3.LUT R4, R4, 0x3, RZ, 0xc0, !PT ;  /* 0x0000000304047812 */ /* 0x000fe400078ec0ff */
[----:B------:R-:W3:Y:S02]  /*1c70*/  LDC.64 R2, c[0x0][0x3a0] ;  /* 0x0000e800ff027b82 */ /* 0x000ee40000000a00 */
[----:B------:R-:W-:Y:S01]  /*1c80*/  IADD3 R7, PT, PT, -R4, RZ, RZ ;  /* 0x000000ff04077210 */ /* 0x000fe20007ffe1ff */
[----:B--2---:R-:W-:-:S06]  /*1c90*/  ULEA UR4, UR5, UR4, 0x18 ;  /* 0x0000000405047291 */ /* 0x004fcc000f8ec0ff */
[C---:B------:R-:W-:Y:S01]  /*1ca0*/  LEA R6, R0.reuse, UR4, 0x2 ;  /* 0x0000000400067c11 */ /* 0x040fe2000f8e10ff */
[----:B---3--:R-:W-:-:S04]  /*1cb0*/  IMAD.WIDE.U32 R2, R0, 0x4, R2 ;  /* 0x0000000400027825 */ /* 0x008fc800078e0002 */
[----:B------:R-:W-:-:S07]  /*1cc0*/  IMAD R0, R4, R5, R0 ;  /* 0x0000000504007224 */ /* 0x000fce00078e0200 */
.L_x_52:
[----:B------:R2:W3:Y:S01]  /*1cd0*/  LDS R9, [R6] ;  /* 0x0000000006097984 */ /* 0x0004e20000000800 */
[----:B------:R-:W-:-:S05]  /*1ce0*/  VIADD R7, R7, 0x1 ;  /* 0x0000000107077836 */ /* 0x000fca0000000000 */
[----:B------:R-:W-:Y:S02]  /*1cf0*/  ISETP.NE.AND P0, PT, R7, RZ, PT ;  /* 0x000000ff0700720c */ /* 0x000fe40003f05270 */
[C---:B--2---:R-:W-:Y:S01]  /*1d00*/  LEA R6, R5.reuse, R6, 0x2 ;  /* 0x0000000605067211 */ /* 0x044fe200078e10ff */
[----:B---3--:R2:W-:Y:S02]  /*1d10*/  REDG.E.ADD.F32.FTZ.RN.STRONG.GPU desc[UR6][R2.64], R9 ;  /* 0x00000009020079a6 */ /* 0x0085e4000c12f306 */
[----:B--2---:R-:W-:-:S08]  /*1d20*/  IMAD.WIDE.U32 R2, R5, 0x4, R2 ;  /* 0x0000000405027825 */ /* 0x004fd000078e0002 */
[----:B------:R-:W-:Y:S05]  /*1d30*/  @P0 BRA `(.L_x_52) ;  /* 0xfffffffc00e40947 */ /* 0x000fea000383ffff */
.L_x_51:
[----:B------:R-:W-:Y:S05]  /*1d40*/  BSYNC.RECONVERGENT B0 ;  /* 0x0000000000007941 */ /* 0x000fea0003800200 */
.L_x_50:
[----:B------:R-:W-:Y:S05]  /*1d50*/  @!P1 EXIT ;  /* 0x000000000000994d */ /* 0x000fea0003800000 */
[----:B------:R-:W2:Y:S01]  /*1d60*/  S2UR UR5, SR_CgaCtaId ;  /* 0x00000000000579c3 */ /* 0x000ea20000008800 */
[----:B------:R-:W-:Y:S01]  /*1d70*/  UMOV UR4, 0x400 ;  /* 0x0000040000047882 */ /* 0x000fe20000000000 */
[C-C-:B------:R-:W-:Y:S01]  /*1d80*/  IMAD R4, R5.reuse, 0x2, R0.reuse ;  /* 0x0000000205047824 */ /* 0x140fe200078e0200 */
[----:B-----5:R-:W-:Y:S01]  /*1d90*/  IADD3 R15, PT, PT, R0, R5, RZ ;  /* 0x00000005000f7210 */ /* 0x020fe20007ffe0ff */
[----:B------:R-:W-:-:S04]  /*1da0*/  IMAD R14, R5, 0x3, R0 ;  /* 0x00000003050e7824 */ /* 0x000fc800078e0200 */
[----:B------:R-:W3:Y:S01]  /*1db0*/  LDC.64 R2, c[0x0][0x3a0] ;  /* 0x0000e800ff027b82 */ /* 0x000ee20000000a00 */
[----:B--2---:R-:W-:-:S06]  /*1dc0*/  ULEA UR4, UR5, UR4, 0x18 ;  /* 0x0000000405047291 */ /* 0x004fcc000f8ec0ff */
[----:B01----:R-:W-:-:S07]  /*1dd0*/  LEA R16, R0, UR4, 0x2 ;  /* 0x0000000400107c11 */ /* 0x003fce000f8e10ff */
.L_x_53:
[C-C-:B------:R-:W-:Y:S01]  /*1de0*/  IMAD R18, R5.reuse, 0x4, R16.reuse ;  /* 0x0000000405127824 */ /* 0x140fe200078e0210 */
[C---:B------:R-:W-:Y:S01]  /*1df0*/  LEA R20, R5.reuse, R16, 0x3 ;  /* 0x0000001005147211 */ /* 0x040fe200078e18ff */
[----:B------:R-:W-:Y:S01]  /*1e00*/  IMAD R22, R5, 0xc, R16 ;  /* 0x0000000c05167824 */ /* 0x000fe200078e0210 */
[----:B0-----:R0:W1:Y:S01]  /*1e10*/  LDS R17, [R16] ;  /* 0x0000000010117984 */ /* 0x0010620000000800 */
[----:B---3--:R-:W-:-:S03]  /*1e20*/  IMAD.WIDE.U32 R6, R0, 0x4, R2 ;  /* 0x0000000400067825 */ /* 0x008fc600078e0002 */
[----:B------:R-:W2:Y:S01]  /*1e30*/  LDS R19, [R18] ;  /* 0x0000000012137984 */ /* 0x000ea20000000800 */
[----:B------:R-:W-:-:S03]  /*1e40*/  IMAD.WIDE.U32 R8, R15, 0x4, R2 ;  /* 0x000000040f087825 */ /* 0x000fc600078e0002 */
[----:B------:R-:W3:Y:S01]  /*1e50*/  LDS R21, [R20] ;  /* 0x0000000014157984 */ /* 0x000ee20000000800 */
[----:B------:R-:W-:-:S03]  /*1e60*/  IMAD.WIDE.U32 R10, R4, 0x4, R2 ;  /* 0x00000004040a7825 */ /* 0x000fc600078e0002 */
[----:B------:R-:W4:Y:S01]  /*1e70*/  LDS R23, [R22] ;  /* 0x0000000016177984 */ /* 0x000f220000000800 */
[----:B------:R-:W-:Y:S01]  /*1e80*/  IADD3 R0, PT, PT, R5, R0, R5 ;  /* 0x0000000005007210 */ /* 0x000fe20007ffe005 */
[----:B------:R-:W-:-:S03]  /*1e90*/  IMAD.WIDE.U32 R12, R14, 0x4, R2 ;  /* 0x000000040e0c7825 */ /* 0x000fc600078e0002 */
[----:B------:R-:W-:-:S04]  /*1ea0*/  IADD3 R0, PT, PT, R5, R0, R5 ;  /* 0x0000000005007210 */ /* 0x000fc80007ffe005 */
[----:B------:R-:W-:Y:S01]  /*1eb0*/  ISETP.GE.U32.AND P0, PT, R0, 0x64, PT ;  /* 0x000000640000780c */ /* 0x000fe20003f06070 */
[C---:B------:R-:W-:Y:S01]  /*1ec0*/  IMAD R4, R5.reuse, 0x4, R4 ;  /* 0x0000000405047824 */ /* 0x040fe200078e0204 */
[C---:B------:R-:W-:Y:S01]  /*1ed0*/  LEA R14, R5.reuse, R14, 0x2 ;  /* 0x0000000e050e7211 */ /* 0x040fe200078e10ff */
[C---:B------:R-:W-:Y:S01]  /*1ee0*/  IMAD R15, R5.reuse, 0x4, R15 ;  /* 0x00000004050f7824 */ /* 0x040fe200078e020f */
[----:B0-----:R-:W-:Y:S01]  /*1ef0*/  LEA R16, R5, R16, 0x4 ;  /* 0x0000001005107211 */ /* 0x001fe200078e20ff */
[----:B-1----:R0:W-:Y:S04]  /*1f00*/  REDG.E.ADD.F32.FTZ.RN.STRONG.GPU desc[UR6][R6.64], R17 ;  /* 0x00000011060079a6 */ /* 0x0021e8000c12f306 */
[----:B--2---:R0:W-:Y:S04]  /*1f10*/  REDG.E.ADD.F32.FTZ.RN.STRONG.GPU desc[UR6][R8.64], R19 ;  /* 0x00000013080079a6 */ /* 0x0041e8000c12f306 */
[----:B---3--:R0:W-:Y:S04]  /*1f20*/  REDG.E.ADD.F32.FTZ.RN.STRONG.GPU desc[UR6][R10.64], R21 ;  /* 0x000000150a0079a6 */ /* 0x0081e8000c12f306 */
[----:B----4-:R0:W-:Y:S01]  /*1f30*/  REDG.E.ADD.F32.FTZ.RN.STRONG.GPU desc[UR6][R12.64], R23 ;  /* 0x000000170c0079a6 */ /* 0x0101e2000c12f306 */
[----:B------:R-:W-:Y:S05]  /*1f40*/  @!P0 BRA `(.L_x_53) ;  /* 0xfffffffc00a48947 */ /* 0x000fea000383ffff */
[----:B------:R-:W-:Y:S05]  /*1f50*/  EXIT ;  /* 0x000000000000794d */ /* 0x000fea0003800000 */
.L_x_54:
[----:B------:R-:W-:-:S00]  /*1f60*/  BRA `(.L_x_54) ;  /* 0xfffffffc00fc7947 */ /* 0x000fc0000383ffff */
[----:B------:R-:W-:-:S00]  /*1f70*/  NOP ;  /* 0x0000000000007918 */ /* 0x000fc00000000000 */
        /* <DEDUP_REMOVED lines=8> */
.L_x_55:


//--------------------- .nv.shared._Z13solveRxnBlockPjS_PfPvS0_ --------------------------
	.section	.nv.shared._Z13solveRxnBlockPjS_PfPvS0_,"aw",@nobits
	.sectionflags	@""
	.align	4
.nv.shared._Z13solveRxnBlockPjS_PfPvS0_:
	.zero		1424


//--------------------- .nv.shared.reserved.0     --------------------------
	.section	.nv.shared.reserved.0,"aw",@nobits
	.weak		__nv_reservedSMEM_offset_0_alias
	.size		__nv_reservedSMEM_offset_0_alias, 0, 64
	.other		__nv_reservedSMEM_offset_0_alias,@"STO_CUDA_RESERVED_SHARED STV_DEFAULT"
__nv_reservedSMEM_offset_0_alias:
	.zero		0
	.zero		64


//--------------------- .nv.constant0._Z13solveRxnBlockPjS_PfPvS0_ --------------------------
	.section	.nv.constant0._Z13solveRxnBlockPjS_PfPvS0_,"a",@progbits
	.sectionflags	@""
	.align	4
.nv.constant0._Z13solveRxnBlockPjS_PfPvS0_:
	.zero		936


//--------------------- SYMBOLS --------------------------

	.type		.nv.reservedSmem.offset0,@object
	.size		.nv.reservedSmem.offset0,0x4
	.type		.nv.reservedSmem.cap,@object
	.size		.nv.reservedSmem.cap,0x4
